//
// Generated by NVIDIA NVVM Compiler
//
// Compiler Build ID: CL-36424714
// Cuda compilation tools, release 13.0, V13.0.88
// Based on NVVM 20.0.0
//

.version 9.0
.target sm_100
.address_size 64

	// .globl	_Z18init_curand_kernelP17curandStateXORWOWmi
.global .align 4 .b8 precalc_xorwow_matrix[102400];
.global .align 4 .b8 precalc_xorwow_offset_matrix[102400];
.global .align 4 .b8 mrg32k3aM1[2304];
.global .align 4 .b8 mrg32k3aM2[2304];
.global .align 4 .b8 mrg32k3aM1SubSeq[2016];
.global .align 4 .b8 mrg32k3aM2SubSeq[2016];
.global .align 4 .b8 mrg32k3aM1Seq[2304];
.global .align 4 .b8 mrg32k3aM2Seq[2304];
.const .align 8 .b8 __cr_lgamma_table[72];

.visible .entry _Z18init_curand_kernelP17curandStateXORWOWmi(
	.param .u64 .ptr .align 1 _Z18init_curand_kernelP17curandStateXORWOWmi_param_0,
	.param .u64 _Z18init_curand_kernelP17curandStateXORWOWmi_param_1,
	.param .u32 _Z18init_curand_kernelP17curandStateXORWOWmi_param_2
)
{
	.reg .pred 	%p<25>;
	.reg .b32 	%r<414>;
	.reg .b64 	%rd<19>;

	ld.param.u64 	%rd8, [_Z18init_curand_kernelP17curandStateXORWOWmi_param_0];
	ld.param.u64 	%rd9, [_Z18init_curand_kernelP17curandStateXORWOWmi_param_1];
	ld.param.u32 	%r183, [_Z18init_curand_kernelP17curandStateXORWOWmi_param_2];
	mov.u32 	%r184, %ctaid.x;
	mov.u32 	%r185, %ntid.x;
	mov.u32 	%r186, %tid.x;
	mad.lo.s32 	%r1, %r184, %r185, %r186;
	setp.ge.s32 	%p1, %r1, %r183;
	@%p1 bra 	$L__BB0_44;
	cvta.to.global.u64 	%rd10, %rd8;
	cvt.s64.s32 	%rd18, %r1;
	mul.wide.s32 	%rd11, %r1, 48;
	add.s64 	%rd2, %rd10, %rd11;
	cvt.u32.u64 	%r187, %rd9;
	xor.b32  	%r188, %r187, -1429050551;
	mul.lo.s32 	%r189, %r188, 1099087573;
	{ .reg .b32 tmp; mov.b64 {tmp, %r190}, %rd9; }
	xor.b32  	%r191, %r190, -136515619;
	mul.lo.s32 	%r192, %r191, -1703105765;
	add.s32 	%r193, %r189, %r192;
	add.s32 	%r194, %r193, 6615241;
	add.s32 	%r195, %r189, 123456789;
	st.global.v2.u32 	[%rd2], {%r194, %r195};
	xor.b32  	%r196, %r189, 362436069;
	add.s32 	%r197, %r192, 521288629;
	st.global.v2.u32 	[%rd2+8], {%r196, %r197};
	xor.b32  	%r198, %r192, 88675123;
	add.s32 	%r199, %r189, 5783321;
	st.global.v2.u32 	[%rd2+16], {%r198, %r199};
	setp.eq.s32 	%p2, %r1, 0;
	@%p2 bra 	$L__BB0_43;
	mov.b32 	%r320, 0;
$L__BB0_3:
	and.b64  	%rd4, %rd18, 3;
	setp.eq.s64 	%p3, %rd4, 0;
	@%p3 bra 	$L__BB0_42;
	mul.wide.u32 	%rd12, %r320, 3200;
	mov.u64 	%rd13, precalc_xorwow_matrix;
	add.s64 	%rd5, %rd13, %rd12;
	cvt.u32.u64 	%r3, %rd4;
	mov.b32 	%r321, 0;
$L__BB0_5:
	mov.b32 	%r334, 0;
	mov.u32 	%r335, %r334;
	mov.u32 	%r336, %r334;
	mov.u32 	%r337, %r334;
	mov.u32 	%r338, %r334;
	mov.u32 	%r327, %r334;
$L__BB0_6:
	mul.wide.u32 	%rd14, %r327, 4;
	add.s64 	%rd15, %rd2, %rd14;
	ld.global.u32 	%r11, [%rd15+4];
	shl.b32 	%r12, %r327, 5;
	mov.b32 	%r333, 0;
$L__BB0_7:
	.pragma "nounroll";
	shr.u32 	%r204, %r11, %r333;
	and.b32  	%r205, %r204, 1;
	setp.eq.b32 	%p4, %r205, 1;
	not.pred 	%p5, %p4;
	add.s32 	%r206, %r12, %r333;
	mul.lo.s32 	%r207, %r206, 5;
	mul.wide.u32 	%rd16, %r207, 4;
	add.s64 	%rd6, %rd5, %rd16;
	@%p5 bra 	$L__BB0_9;
	ld.global.u32 	%r208, [%rd6];
	xor.b32  	%r338, %r338, %r208;
	ld.global.u32 	%r209, [%rd6+4];
	xor.b32  	%r337, %r337, %r209;
	ld.global.u32 	%r210, [%rd6+8];
	xor.b32  	%r336, %r336, %r210;
	ld.global.u32 	%r211, [%rd6+12];
	xor.b32  	%r335, %r335, %r211;
	ld.global.u32 	%r212, [%rd6+16];
	xor.b32  	%r334, %r334, %r212;
$L__BB0_9:
	and.b32  	%r214, %r204, 2;
	setp.eq.s32 	%p6, %r214, 0;
	@%p6 bra 	$L__BB0_11;
	ld.global.u32 	%r215, [%rd6+20];
	xor.b32  	%r338, %r338, %r215;
	ld.global.u32 	%r216, [%rd6+24];
	xor.b32  	%r337, %r337, %r216;
	ld.global.u32 	%r217, [%rd6+28];
	xor.b32  	%r336, %r336, %r217;
	ld.global.u32 	%r218, [%rd6+32];
	xor.b32  	%r335, %r335, %r218;
	ld.global.u32 	%r219, [%rd6+36];
	xor.b32  	%r334, %r334, %r219;
$L__BB0_11:
	and.b32  	%r221, %r204, 4;
	setp.eq.s32 	%p7, %r221, 0;
	@%p7 bra 	$L__BB0_13;
	ld.global.u32 	%r222, [%rd6+40];
	xor.b32  	%r338, %r338, %r222;
	ld.global.u32 	%r223, [%rd6+44];
	xor.b32  	%r337, %r337, %r223;
	ld.global.u32 	%r224, [%rd6+48];
	xor.b32  	%r336, %r336, %r224;
	ld.global.u32 	%r225, [%rd6+52];
	xor.b32  	%r335, %r335, %r225;
	ld.global.u32 	%r226, [%rd6+56];
	xor.b32  	%r334, %r334, %r226;
$L__BB0_13:
	and.b32  	%r228, %r204, 8;
	setp.eq.s32 	%p8, %r228, 0;
	@%p8 bra 	$L__BB0_15;
	ld.global.u32 	%r229, [%rd6+60];
	xor.b32  	%r338, %r338, %r229;
	ld.global.u32 	%r230, [%rd6+64];
	xor.b32  	%r337, %r337, %r230;
	ld.global.u32 	%r231, [%rd6+68];
	xor.b32  	%r336, %r336, %r231;
	ld.global.u32 	%r232, [%rd6+72];
	xor.b32  	%r335, %r335, %r232;
	ld.global.u32 	%r233, [%rd6+76];
	xor.b32  	%r334, %r334, %r233;
$L__BB0_15:
	and.b32  	%r235, %r204, 16;
	setp.eq.s32 	%p9, %r235, 0;
	@%p9 bra 	$L__BB0_17;
	ld.global.u32 	%r236, [%rd6+80];
	xor.b32  	%r338, %r338, %r236;
	ld.global.u32 	%r237, [%rd6+84];
	xor.b32  	%r337, %r337, %r237;
	ld.global.u32 	%r238, [%rd6+88];
	xor.b32  	%r336, %r336, %r238;
	ld.global.u32 	%r239, [%rd6+92];
	xor.b32  	%r335, %r335, %r239;
	ld.global.u32 	%r240, [%rd6+96];
	xor.b32  	%r334, %r334, %r240;
$L__BB0_17:
	and.b32  	%r242, %r204, 32;
	setp.eq.s32 	%p10, %r242, 0;
	@%p10 bra 	$L__BB0_19;
	ld.global.u32 	%r243, [%rd6+100];
	xor.b32  	%r338, %r338, %r243;
	ld.global.u32 	%r244, [%rd6+104];
	xor.b32  	%r337, %r337, %r244;
	ld.global.u32 	%r245, [%rd6+108];
	xor.b32  	%r336, %r336, %r245;
	ld.global.u32 	%r246, [%rd6+112];
	xor.b32  	%r335, %r335, %r246;
	ld.global.u32 	%r247, [%rd6+116];
	xor.b32  	%r334, %r334, %r247;
$L__BB0_19:
	and.b32  	%r249, %r204, 64;
	setp.eq.s32 	%p11, %r249, 0;
	@%p11 bra 	$L__BB0_21;
	ld.global.u32 	%r250, [%rd6+120];
	xor.b32  	%r338, %r338, %r250;
	ld.global.u32 	%r251, [%rd6+124];
	xor.b32  	%r337, %r337, %r251;
	ld.global.u32 	%r252, [%rd6+128];
	xor.b32  	%r336, %r336, %r252;
	ld.global.u32 	%r253, [%rd6+132];
	xor.b32  	%r335, %r335, %r253;
	ld.global.u32 	%r254, [%rd6+136];
	xor.b32  	%r334, %r334, %r254;
$L__BB0_21:
	and.b32  	%r256, %r204, 128;
	setp.eq.s32 	%p12, %r256, 0;
	@%p12 bra 	$L__BB0_23;
	ld.global.u32 	%r257, [%rd6+140];
	xor.b32  	%r338, %r338, %r257;
	ld.global.u32 	%r258, [%rd6+144];
	xor.b32  	%r337, %r337, %r258;
	ld.global.u32 	%r259, [%rd6+148];
	xor.b32  	%r336, %r336, %r259;
	ld.global.u32 	%r260, [%rd6+152];
	xor.b32  	%r335, %r335, %r260;
	ld.global.u32 	%r261, [%rd6+156];
	xor.b32  	%r334, %r334, %r261;
$L__BB0_23:
	and.b32  	%r263, %r204, 256;
	setp.eq.s32 	%p13, %r263, 0;
	@%p13 bra 	$L__BB0_25;
	ld.global.u32 	%r264, [%rd6+160];
	xor.b32  	%r338, %r338, %r264;
	ld.global.u32 	%r265, [%rd6+164];
	xor.b32  	%r337, %r337, %r265;
	ld.global.u32 	%r266, [%rd6+168];
	xor.b32  	%r336, %r336, %r266;
	ld.global.u32 	%r267, [%rd6+172];
	xor.b32  	%r335, %r335, %r267;
	ld.global.u32 	%r268, [%rd6+176];
	xor.b32  	%r334, %r334, %r268;
$L__BB0_25:
	and.b32  	%r270, %r204, 512;
	setp.eq.s32 	%p14, %r270, 0;
	@%p14 bra 	$L__BB0_27;
	ld.global.u32 	%r271, [%rd6+180];
	xor.b32  	%r338, %r338, %r271;
	ld.global.u32 	%r272, [%rd6+184];
	xor.b32  	%r337, %r337, %r272;
	ld.global.u32 	%r273, [%rd6+188];
	xor.b32  	%r336, %r336, %r273;
	ld.global.u32 	%r274, [%rd6+192];
	xor.b32  	%r335, %r335, %r274;
	ld.global.u32 	%r275, [%rd6+196];
	xor.b32  	%r334, %r334, %r275;
$L__BB0_27:
	and.b32  	%r277, %r204, 1024;
	setp.eq.s32 	%p15, %r277, 0;
	@%p15 bra 	$L__BB0_29;
	ld.global.u32 	%r278, [%rd6+200];
	xor.b32  	%r338, %r338, %r278;
	ld.global.u32 	%r279, [%rd6+204];
	xor.b32  	%r337, %r337, %r279;
	ld.global.u32 	%r280, [%rd6+208];
	xor.b32  	%r336, %r336, %r280;
	ld.global.u32 	%r281, [%rd6+212];
	xor.b32  	%r335, %r335, %r281;
	ld.global.u32 	%r282, [%rd6+216];
	xor.b32  	%r334, %r334, %r282;
$L__BB0_29:
	and.b32  	%r284, %r204, 2048;
	setp.eq.s32 	%p16, %r284, 0;
	@%p16 bra 	$L__BB0_31;
	ld.global.u32 	%r285, [%rd6+220];
	xor.b32  	%r338, %r338, %r285;
	ld.global.u32 	%r286, [%rd6+224];
	xor.b32  	%r337, %r337, %r286;
	ld.global.u32 	%r287, [%rd6+228];
	xor.b32  	%r336, %r336, %r287;
	ld.global.u32 	%r288, [%rd6+232];
	xor.b32  	%r335, %r335, %r288;
	ld.global.u32 	%r289, [%rd6+236];
	xor.b32  	%r334, %r334, %r289;
$L__BB0_31:
	and.b32  	%r291, %r204, 4096;
	setp.eq.s32 	%p17, %r291, 0;
	@%p17 bra 	$L__BB0_33;
	ld.global.u32 	%r292, [%rd6+240];
	xor.b32  	%r338, %r338, %r292;
	ld.global.u32 	%r293, [%rd6+244];
	xor.b32  	%r337, %r337, %r293;
	ld.global.u32 	%r294, [%rd6+248];
	xor.b32  	%r336, %r336, %r294;
	ld.global.u32 	%r295, [%rd6+252];
	xor.b32  	%r335, %r335, %r295;
	ld.global.u32 	%r296, [%rd6+256];
	xor.b32  	%r334, %r334, %r296;
$L__BB0_33:
	and.b32  	%r298, %r204, 8192;
	setp.eq.s32 	%p18, %r298, 0;
	@%p18 bra 	$L__BB0_35;
	ld.global.u32 	%r299, [%rd6+260];
	xor.b32  	%r338, %r338, %r299;
	ld.global.u32 	%r300, [%rd6+264];
	xor.b32  	%r337, %r337, %r300;
	ld.global.u32 	%r301, [%rd6+268];
	xor.b32  	%r336, %r336, %r301;
	ld.global.u32 	%r302, [%rd6+272];
	xor.b32  	%r335, %r335, %r302;
	ld.global.u32 	%r303, [%rd6+276];
	xor.b32  	%r334, %r334, %r303;
$L__BB0_35:
	and.b32  	%r305, %r204, 16384;
	setp.eq.s32 	%p19, %r305, 0;
	@%p19 bra 	$L__BB0_37;
	ld.global.u32 	%r306, [%rd6+280];
	xor.b32  	%r338, %r338, %r306;
	ld.global.u32 	%r307, [%rd6+284];
	xor.b32  	%r337, %r337, %r307;
	ld.global.u32 	%r308, [%rd6+288];
	xor.b32  	%r336, %r336, %r308;
	ld.global.u32 	%r309, [%rd6+292];
	xor.b32  	%r335, %r335, %r309;
	ld.global.u32 	%r310, [%rd6+296];
	xor.b32  	%r334, %r334, %r310;
$L__BB0_37:
	and.b32  	%r312, %r204, 32768;
	setp.eq.s32 	%p20, %r312, 0;
	@%p20 bra 	$L__BB0_39;
	ld.global.u32 	%r313, [%rd6+300];
	xor.b32  	%r338, %r338, %r313;
	ld.global.u32 	%r314, [%rd6+304];
	xor.b32  	%r337, %r337, %r314;
	ld.global.u32 	%r315, [%rd6+308];
	xor.b32  	%r336, %r336, %r315;
	ld.global.u32 	%r316, [%rd6+312];
	xor.b32  	%r335, %r335, %r316;
	ld.global.u32 	%r317, [%rd6+316];
	xor.b32  	%r334, %r334, %r317;
$L__BB0_39:
	add.s32 	%r333, %r333, 16;
	setp.ne.s32 	%p21, %r333, 32;
	@%p21 bra 	$L__BB0_7;
	mad.lo.s32 	%r318, %r327, -31, %r12;
	add.s32 	%r327, %r318, 1;
	setp.ne.s32 	%p22, %r327, 5;
	@%p22 bra 	$L__BB0_6;
	st.global.u32 	[%rd2+4], %r338;
	st.global.u32 	[%rd2+8], %r337;
	st.global.u32 	[%rd2+12], %r336;
	st.global.u32 	[%rd2+16], %r335;
	st.global.u32 	[%rd2+20], %r334;
	add.s32 	%r321, %r321, 1;
	setp.lt.u32 	%p23, %r321, %r3;
	@%p23 bra 	$L__BB0_5;
$L__BB0_42:
	shr.u64 	%rd7, %rd18, 2;
	add.s32 	%r320, %r320, 1;
	setp.gt.u64 	%p24, %rd18, 3;
	mov.u64 	%rd18, %rd7;
	@%p24 bra 	$L__BB0_3;
$L__BB0_43:
	mov.b32 	%r319, 0;
	st.global.v2.u32 	[%rd2+24], {%r319, %r319};
	st.global.u32 	[%rd2+32], %r319;
	mov.b64 	%rd17, 0;
	st.global.u64 	[%rd2+40], %rd17;
$L__BB0_44:
	ret;

}
	// .globl	_Z24ransac_homography_kernelPfS_iS_PiS_P17curandStateXORWOW
.visible .entry _Z24ransac_homography_kernelPfS_iS_PiS_P17curandStateXORWOW(
	.param .u64 .ptr .align 1 _Z24ransac_homography_kernelPfS_iS_PiS_P17curandStateXORWOW_param_0,
	.param .u64 .ptr .align 1 _Z24ransac_homography_kernelPfS_iS_PiS_P17curandStateXORWOW_param_1,
	.param .u32 _Z24ransac_homography_kernelPfS_iS_PiS_P17curandStateXORWOW_param_2,
	.param .u64 .ptr .align 1 _Z24ransac_homography_kernelPfS_iS_PiS_P17curandStateXORWOW_param_3,
	.param .u64 .ptr .align 1 _Z24ransac_homography_kernelPfS_iS_PiS_P17curandStateXORWOW_param_4,
	.param .u64 .ptr .align 1 _Z24ransac_homography_kernelPfS_iS_PiS_P17curandStateXORWOW_param_5,
	.param .u64 .ptr .align 1 _Z24ransac_homography_kernelPfS_iS_PiS_P17curandStateXORWOW_param_6
)
{
	.local .align 16 .b8 	__local_depot1[624];
	.reg .b64 	%SP;
	.reg .b64 	%SPL;
	.reg .pred 	%p<128>;
	.reg .b32 	%r<249>;
	.reg .b32 	%f<987>;
	.reg .b64 	%rd<58>;
	.reg .b64 	%fd<2>;

	mov.u64 	%SPL, __local_depot1;
	ld.param.u64 	%rd19, [_Z24ransac_homography_kernelPfS_iS_PiS_P17curandStateXORWOW_param_0];
	ld.param.u64 	%rd20, [_Z24ransac_homography_kernelPfS_iS_PiS_P17curandStateXORWOW_param_1];
	ld.param.u32 	%r90, [_Z24ransac_homography_kernelPfS_iS_PiS_P17curandStateXORWOW_param_2];
	ld.param.u64 	%rd18, [_Z24ransac_homography_kernelPfS_iS_PiS_P17curandStateXORWOW_param_6];
	cvta.to.global.u64 	%rd1, %rd20;
	cvta.to.global.u64 	%rd2, %rd19;
	add.u64 	%rd3, %SPL, 0;
	add.u64 	%rd4, %SPL, 288;
	mov.u32 	%r91, %ctaid.x;
	mov.u32 	%r92, %ntid.x;
	mov.u32 	%r93, %tid.x;
	mad.lo.s32 	%r1, %r91, %r92, %r93;
	setp.gt.s32 	%p2, %r1, 1999;
	@%p2 bra 	$L__BB1_76;
	cvta.to.global.u64 	%rd23, %rd18;
	mul.wide.s32 	%rd24, %r1, 48;
	add.s64 	%rd5, %rd23, %rd24;
	ld.global.v2.u32 	{%r2, %r3}, [%rd5];
	ld.global.v2.u32 	{%r211, %r217}, [%rd5+8];
	ld.global.v2.u32 	{%r216, %r215}, [%rd5+16];
	ld.global.v2.u32 	{%r8, %r9}, [%rd5+24];
	ld.global.f32 	%f1, [%rd5+32];
	ld.global.f64 	%fd1, [%rd5+40];
	setp.gt.s32 	%p3, %r90, 15;
	@%p3 bra 	$L__BB1_77;
	shl.b32 	%r10, %r1, 2;
	add.s32 	%r218, %r2, 362437;
	shr.u32 	%r95, %r3, 2;
	xor.b32  	%r96, %r95, %r3;
	shl.b32 	%r97, %r96, 1;
	shl.b32 	%r98, %r215, 4;
	xor.b32  	%r99, %r97, %r98;
	xor.b32  	%r100, %r99, %r96;
	xor.b32  	%r214, %r100, %r215;
	add.s32 	%r101, %r214, %r218;
	rem.u32 	%r231, %r101, %r90;
	mov.b32 	%r205, 0;
$L__BB1_3:
	mov.u32 	%r219, %r217;
	mov.u32 	%r217, %r216;
	mov.u32 	%r216, %r215;
	mov.u32 	%r215, %r214;
	mov.u32 	%r23, %r205;
	shr.u32 	%r102, %r211, 2;
	xor.b32  	%r103, %r102, %r211;
	shl.b32 	%r104, %r215, 4;
	shl.b32 	%r105, %r103, 1;
	xor.b32  	%r106, %r105, %r104;
	xor.b32  	%r107, %r106, %r103;
	xor.b32  	%r214, %r107, %r215;
	add.s32 	%r218, %r218, 362437;
	add.s32 	%r108, %r214, %r218;
	rem.u32 	%r230, %r108, %r90;
	setp.eq.s32 	%p4, %r230, %r231;
	add.s32 	%r205, %r23, 1;
	setp.lt.u32 	%p5, %r23, 49;
	and.pred  	%p6, %p4, %p5;
	mov.u32 	%r211, %r219;
	@%p6 bra 	$L__BB1_3;
	setp.lt.u32 	%p7, %r23, 49;
	@%p7 bra 	$L__BB1_6;
	add.s32 	%r109, %r10, 1;
	rem.s32 	%r230, %r109, %r90;
$L__BB1_6:
	mov.b32 	%r213, 0;
$L__BB1_7:
	mov.u32 	%r227, %r217;
	mov.u32 	%r217, %r216;
	mov.u32 	%r216, %r215;
	mov.u32 	%r215, %r214;
	mov.u32 	%r36, %r213;
	shr.u32 	%r111, %r219, 2;
	xor.b32  	%r112, %r111, %r219;
	shl.b32 	%r113, %r215, 4;
	shl.b32 	%r114, %r112, 1;
	xor.b32  	%r115, %r114, %r113;
	xor.b32  	%r116, %r115, %r112;
	xor.b32  	%r214, %r116, %r215;
	add.s32 	%r218, %r218, 362437;
	add.s32 	%r117, %r214, %r218;
	rem.u32 	%r229, %r117, %r90;
	setp.eq.s32 	%p8, %r229, %r231;
	setp.eq.s32 	%p9, %r229, %r230;
	or.pred  	%p10, %p8, %p9;
	add.s32 	%r213, %r36, 1;
	setp.lt.u32 	%p11, %r36, 49;
	and.pred  	%p12, %p10, %p11;
	mov.u32 	%r219, %r227;
	@%p12 bra 	$L__BB1_7;
	setp.lt.u32 	%p13, %r36, 49;
	@%p13 bra 	$L__BB1_10;
	add.s32 	%r119, %r10, 2;
	rem.s32 	%r229, %r119, %r90;
$L__BB1_10:
	mov.b32 	%r221, 0;
$L__BB1_11:
	mov.u32 	%r232, %r217;
	mov.u32 	%r217, %r216;
	mov.u32 	%r216, %r215;
	mov.u32 	%r215, %r214;
	mov.u32 	%r49, %r221;
	shr.u32 	%r121, %r227, 2;
	xor.b32  	%r122, %r121, %r227;
	shl.b32 	%r123, %r215, 4;
	shl.b32 	%r124, %r122, 1;
	xor.b32  	%r125, %r124, %r123;
	xor.b32  	%r126, %r125, %r122;
	xor.b32  	%r214, %r126, %r215;
	add.s32 	%r218, %r218, 362437;
	add.s32 	%r127, %r214, %r218;
	rem.u32 	%r228, %r127, %r90;
	setp.eq.s32 	%p14, %r228, %r231;
	setp.eq.s32 	%p15, %r228, %r230;
	or.pred  	%p16, %p14, %p15;
	setp.eq.s32 	%p17, %r228, %r229;
	or.pred  	%p18, %p16, %p17;
	add.s32 	%r221, %r49, 1;
	setp.lt.u32 	%p19, %r49, 49;
	and.pred  	%p20, %p18, %p19;
	mov.u32 	%r227, %r232;
	@%p20 bra 	$L__BB1_11;
	setp.lt.u32 	%p21, %r49, 49;
	@%p21 bra 	$L__BB1_14;
	add.s32 	%r129, %r10, 3;
	rem.s32 	%r228, %r129, %r90;
$L__BB1_14:
	shl.b32 	%r168, %r231, 1;
	mul.wide.s32 	%rd25, %r168, 4;
	add.s64 	%rd26, %rd2, %rd25;
	ld.global.f32 	%f2, [%rd26];
	ld.global.f32 	%f3, [%rd26+4];
	add.s64 	%rd27, %rd1, %rd25;
	ld.global.f32 	%f4, [%rd27];
	ld.global.f32 	%f5, [%rd27+4];
	shl.b32 	%r169, %r230, 1;
	mul.wide.s32 	%rd28, %r169, 4;
	add.s64 	%rd29, %rd2, %rd28;
	ld.global.f32 	%f6, [%rd29];
	ld.global.f32 	%f7, [%rd29+4];
	add.s64 	%rd30, %rd1, %rd28;
	ld.global.f32 	%f8, [%rd30];
	ld.global.f32 	%f9, [%rd30+4];
	shl.b32 	%r170, %r229, 1;
	mul.wide.s32 	%rd31, %r170, 4;
	add.s64 	%rd32, %rd2, %rd31;
	ld.global.f32 	%f10, [%rd32];
	ld.global.f32 	%f11, [%rd32+4];
	add.s64 	%rd33, %rd1, %rd31;
	ld.global.f32 	%f12, [%rd33];
	ld.global.f32 	%f13, [%rd33+4];
	shl.b32 	%r171, %r228, 1;
	mul.wide.s32 	%rd34, %r171, 4;
	add.s64 	%rd35, %rd2, %rd34;
	ld.global.f32 	%f14, [%rd35];
	ld.global.f32 	%f15, [%rd35+4];
	add.s64 	%rd36, %rd1, %rd34;
	ld.global.f32 	%f16, [%rd36];
	ld.global.f32 	%f17, [%rd36+4];
	sub.f32 	%f274, %f2, %f6;
	sub.f32 	%f275, %f3, %f7;
	sub.f32 	%f276, %f4, %f8;
	sub.f32 	%f277, %f5, %f9;
	mul.f32 	%f278, %f275, %f275;
	fma.rn.f32 	%f279, %f274, %f274, %f278;
	mul.f32 	%f280, %f277, %f277;
	fma.rn.f32 	%f281, %f276, %f276, %f280;
	min.f32 	%f283, %f279, %f281;
	setp.lt.f32 	%p22, %f283, 0f40A00000;
	@%p22 bra 	$L__BB1_78;
	sub.f32 	%f285, %f2, %f10;
	sub.f32 	%f286, %f3, %f11;
	sub.f32 	%f287, %f4, %f12;
	sub.f32 	%f288, %f5, %f13;
	mul.f32 	%f289, %f286, %f286;
	fma.rn.f32 	%f290, %f285, %f285, %f289;
	mul.f32 	%f291, %f288, %f288;
	fma.rn.f32 	%f292, %f287, %f287, %f291;
	min.f32 	%f294, %f290, %f292;
	setp.lt.f32 	%p23, %f294, 0f40A00000;
	@%p23 bra 	$L__BB1_78;
	sub.f32 	%f18, %f2, %f14;
	sub.f32 	%f19, %f3, %f15;
	sub.f32 	%f20, %f4, %f16;
	sub.f32 	%f21, %f5, %f17;
	mul.f32 	%f296, %f19, %f19;
	fma.rn.f32 	%f297, %f18, %f18, %f296;
	mul.f32 	%f298, %f21, %f21;
	fma.rn.f32 	%f299, %f20, %f20, %f298;
	min.f32 	%f301, %f297, %f299;
	setp.lt.f32 	%p24, %f301, 0f40A00000;
	@%p24 bra 	$L__BB1_78;
	sub.f32 	%f303, %f6, %f10;
	sub.f32 	%f304, %f7, %f11;
	sub.f32 	%f305, %f8, %f12;
	sub.f32 	%f306, %f9, %f13;
	mul.f32 	%f307, %f304, %f304;
	fma.rn.f32 	%f308, %f303, %f303, %f307;
	mul.f32 	%f309, %f306, %f306;
	fma.rn.f32 	%f310, %f305, %f305, %f309;
	min.f32 	%f312, %f308, %f310;
	setp.lt.f32 	%p25, %f312, 0f40A00000;
	@%p25 bra 	$L__BB1_78;
	sub.f32 	%f314, %f6, %f14;
	sub.f32 	%f315, %f7, %f15;
	sub.f32 	%f316, %f8, %f16;
	sub.f32 	%f317, %f9, %f17;
	mul.f32 	%f318, %f315, %f315;
	fma.rn.f32 	%f319, %f314, %f314, %f318;
	mul.f32 	%f320, %f317, %f317;
	fma.rn.f32 	%f321, %f316, %f316, %f320;
	min.f32 	%f323, %f319, %f321;
	setp.lt.f32 	%p26, %f323, 0f40A00000;
	@%p26 bra 	$L__BB1_78;
	sub.f32 	%f325, %f10, %f14;
	sub.f32 	%f326, %f11, %f15;
	sub.f32 	%f327, %f12, %f16;
	sub.f32 	%f328, %f13, %f17;
	mul.f32 	%f329, %f326, %f326;
	fma.rn.f32 	%f330, %f325, %f325, %f329;
	mul.f32 	%f331, %f328, %f328;
	fma.rn.f32 	%f332, %f327, %f327, %f331;
	min.f32 	%f334, %f330, %f332;
	setp.lt.f32 	%p27, %f334, 0f40A00000;
	@%p27 bra 	$L__BB1_78;
	sub.f32 	%f22, %f6, %f2;
	sub.f32 	%f23, %f7, %f3;
	sub.f32 	%f24, %f11, %f3;
	mul.f32 	%f336, %f22, %f24;
	sub.f32 	%f25, %f10, %f2;
	mul.f32 	%f337, %f23, %f25;
	sub.f32 	%f338, %f336, %f337;
	abs.f32 	%f339, %f338;
	setp.lt.f32 	%p28, %f339, 0f3F800000;
	@%p28 bra 	$L__BB1_78;
	sub.f32 	%f26, %f15, %f3;
	mul.f32 	%f341, %f22, %f26;
	sub.f32 	%f27, %f14, %f2;
	mul.f32 	%f342, %f23, %f27;
	sub.f32 	%f343, %f341, %f342;
	abs.f32 	%f344, %f343;
	setp.lt.f32 	%p29, %f344, 0f3F800000;
	@%p29 bra 	$L__BB1_78;
	mul.f32 	%f346, %f25, %f26;
	mul.f32 	%f347, %f24, %f27;
	sub.f32 	%f348, %f346, %f347;
	abs.f32 	%f349, %f348;
	setp.lt.f32 	%p30, %f349, 0f3F800000;
	@%p30 bra 	$L__BB1_78;
	sub.f32 	%f28, %f10, %f6;
	sub.f32 	%f29, %f11, %f7;
	sub.f32 	%f351, %f15, %f7;
	mul.f32 	%f352, %f28, %f351;
	sub.f32 	%f353, %f14, %f6;
	mul.f32 	%f354, %f29, %f353;
	sub.f32 	%f355, %f352, %f354;
	abs.f32 	%f356, %f355;
	setp.lt.f32 	%p31, %f356, 0f3F800000;
	@%p31 bra 	$L__BB1_78;
	sub.f32 	%f30, %f8, %f4;
	sub.f32 	%f31, %f9, %f5;
	sub.f32 	%f32, %f13, %f5;
	mul.f32 	%f358, %f30, %f32;
	sub.f32 	%f33, %f12, %f4;
	mul.f32 	%f359, %f31, %f33;
	sub.f32 	%f360, %f358, %f359;
	abs.f32 	%f361, %f360;
	setp.lt.f32 	%p32, %f361, 0f3F800000;
	@%p32 bra 	$L__BB1_78;
	sub.f32 	%f34, %f17, %f5;
	mul.f32 	%f363, %f30, %f34;
	sub.f32 	%f35, %f16, %f4;
	mul.f32 	%f364, %f31, %f35;
	sub.f32 	%f365, %f363, %f364;
	abs.f32 	%f366, %f365;
	setp.lt.f32 	%p33, %f366, 0f3F800000;
	@%p33 bra 	$L__BB1_78;
	mul.f32 	%f368, %f33, %f34;
	mul.f32 	%f369, %f32, %f35;
	sub.f32 	%f370, %f368, %f369;
	abs.f32 	%f371, %f370;
	setp.lt.f32 	%p34, %f371, 0f3F800000;
	@%p34 bra 	$L__BB1_78;
	sub.f32 	%f36, %f12, %f8;
	sub.f32 	%f37, %f13, %f9;
	sub.f32 	%f373, %f17, %f9;
	mul.f32 	%f374, %f36, %f373;
	sub.f32 	%f375, %f16, %f8;
	mul.f32 	%f376, %f37, %f375;
	sub.f32 	%f377, %f374, %f376;
	abs.f32 	%f378, %f377;
	setp.lt.f32 	%p35, %f378, 0f3F800000;
	@%p35 bra 	$L__BB1_78;
	mul.f32 	%f380, %f22, %f29;
	mul.f32 	%f381, %f23, %f28;
	setp.gt.f32 	%p36, %f380, %f381;
	sub.f32 	%f382, %f15, %f11;
	mul.f32 	%f383, %f28, %f382;
	sub.f32 	%f384, %f14, %f10;
	mul.f32 	%f385, %f29, %f384;
	setp.gt.f32 	%p37, %f383, %f385;
	xor.pred  	%p38, %p37, %p36;
	selp.u32 	%r172, 1, 0, %p38;
	mul.f32 	%f386, %f384, %f19;
	mul.f32 	%f387, %f382, %f18;
	setp.gt.f32 	%p39, %f386, %f387;
	xor.pred  	%p40, %p39, %p37;
	selp.u32 	%r173, 1, 0, %p40;
	add.s32 	%r174, %r172, %r173;
	mul.f32 	%f388, %f18, %f23;
	mul.f32 	%f389, %f19, %f22;
	setp.gt.f32 	%p41, %f388, %f389;
	xor.pred  	%p42, %p39, %p41;
	selp.u32 	%r175, 1, 0, %p42;
	add.s32 	%r176, %r174, %r175;
	setp.gt.u32 	%p43, %r176, 2;
	@%p43 bra 	$L__BB1_78;
	mul.f32 	%f391, %f30, %f37;
	mul.f32 	%f392, %f31, %f36;
	setp.gt.f32 	%p44, %f391, %f392;
	sub.f32 	%f393, %f17, %f13;
	mul.f32 	%f394, %f36, %f393;
	sub.f32 	%f395, %f16, %f12;
	mul.f32 	%f396, %f37, %f395;
	setp.gt.f32 	%p45, %f394, %f396;
	xor.pred  	%p46, %p45, %p44;
	selp.u32 	%r177, 1, 0, %p46;
	mul.f32 	%f397, %f395, %f21;
	mul.f32 	%f398, %f393, %f20;
	setp.gt.f32 	%p47, %f397, %f398;
	xor.pred  	%p48, %p47, %p45;
	selp.u32 	%r178, 1, 0, %p48;
	add.s32 	%r179, %r177, %r178;
	mul.f32 	%f399, %f20, %f31;
	mul.f32 	%f400, %f21, %f30;
	setp.gt.f32 	%p49, %f399, %f400;
	xor.pred  	%p50, %p47, %p49;
	selp.u32 	%r180, 1, 0, %p50;
	add.s32 	%r181, %r179, %r180;
	setp.gt.u32 	%p51, %r181, 2;
	@%p51 bra 	$L__BB1_78;
	add.f32 	%f401, %f2, 0f00000000;
	add.f32 	%f402, %f3, 0f00000000;
	add.f32 	%f403, %f401, %f6;
	add.f32 	%f404, %f402, %f7;
	add.f32 	%f405, %f403, %f10;
	add.f32 	%f406, %f404, %f11;
	add.f32 	%f407, %f405, %f14;
	add.f32 	%f408, %f406, %f15;
	mul.f32 	%f409, %f407, 0f3E800000;
	mul.f32 	%f410, %f408, 0f3E800000;
	sub.f32 	%f411, %f2, %f409;
	sub.f32 	%f412, %f3, %f410;
	mul.f32 	%f413, %f412, %f412;
	fma.rn.f32 	%f414, %f411, %f411, %f413;
	add.f32 	%f415, %f414, 0f00000000;
	sub.f32 	%f416, %f6, %f409;
	sub.f32 	%f417, %f7, %f410;
	mul.f32 	%f418, %f417, %f417;
	fma.rn.f32 	%f419, %f416, %f416, %f418;
	add.f32 	%f420, %f415, %f419;
	sub.f32 	%f421, %f10, %f409;
	sub.f32 	%f422, %f11, %f410;
	mul.f32 	%f423, %f422, %f422;
	fma.rn.f32 	%f424, %f421, %f421, %f423;
	add.f32 	%f425, %f420, %f424;
	sub.f32 	%f426, %f14, %f409;
	sub.f32 	%f427, %f15, %f410;
	mul.f32 	%f428, %f427, %f427;
	fma.rn.f32 	%f429, %f426, %f426, %f428;
	add.f32 	%f430, %f425, %f429;
	mul.f32 	%f431, %f430, 0f3E800000;
	sqrt.rn.f32 	%f432, %f431;
	setp.lt.f32 	%p52, %f432, 0f2EDBE6FF;
	mov.f32 	%f433, 0f3FB504F3;
	div.rn.f32 	%f434, %f433, %f432;
	selp.f32 	%f38, 0f3FB504F3, %f434, %p52;
	mul.f32 	%f39, %f38, %f411;
	mul.f32 	%f40, %f38, %f412;
	mul.f32 	%f41, %f38, %f416;
	mul.f32 	%f42, %f38, %f417;
	mul.f32 	%f43, %f38, %f421;
	mul.f32 	%f44, %f38, %f422;
	mul.f32 	%f45, %f38, %f426;
	mul.f32 	%f46, %f38, %f427;
	neg.f32 	%f435, %f409;
	mul.f32 	%f47, %f38, %f435;
	neg.f32 	%f48, %f410;
	add.f32 	%f436, %f4, 0f00000000;
	add.f32 	%f437, %f5, 0f00000000;
	add.f32 	%f438, %f436, %f8;
	add.f32 	%f439, %f437, %f9;
	add.f32 	%f440, %f438, %f12;
	add.f32 	%f441, %f439, %f13;
	add.f32 	%f442, %f440, %f16;
	add.f32 	%f443, %f441, %f17;
	mul.f32 	%f444, %f442, 0f3E800000;
	mul.f32 	%f445, %f443, 0f3E800000;
	sub.f32 	%f446, %f4, %f444;
	sub.f32 	%f447, %f5, %f445;
	mul.f32 	%f448, %f447, %f447;
	fma.rn.f32 	%f449, %f446, %f446, %f448;
	add.f32 	%f450, %f449, 0f00000000;
	sub.f32 	%f451, %f8, %f444;
	sub.f32 	%f452, %f9, %f445;
	mul.f32 	%f453, %f452, %f452;
	fma.rn.f32 	%f454, %f451, %f451, %f453;
	add.f32 	%f455, %f450, %f454;
	sub.f32 	%f456, %f12, %f444;
	sub.f32 	%f457, %f13, %f445;
	mul.f32 	%f458, %f457, %f457;
	fma.rn.f32 	%f459, %f456, %f456, %f458;
	add.f32 	%f460, %f455, %f459;
	sub.f32 	%f461, %f16, %f444;
	sub.f32 	%f462, %f17, %f445;
	mul.f32 	%f463, %f462, %f462;
	fma.rn.f32 	%f464, %f461, %f461, %f463;
	add.f32 	%f465, %f460, %f464;
	mul.f32 	%f466, %f465, 0f3E800000;
	sqrt.rn.f32 	%f467, %f466;
	setp.lt.f32 	%p53, %f467, 0f2EDBE6FF;
	div.rn.f32 	%f468, %f433, %f467;
	selp.f32 	%f49, 0f3FB504F3, %f468, %p53;
	mul.f32 	%f50, %f49, %f447;
	mul.f32 	%f51, %f49, %f452;
	mul.f32 	%f52, %f49, %f457;
	mul.f32 	%f53, %f49, %f462;
	neg.f32 	%f469, %f444;
	mul.f32 	%f54, %f49, %f469;
	neg.f32 	%f470, %f445;
	mul.f32 	%f55, %f49, %f470;
	neg.f32 	%f471, %f39;
	mov.f32 	%f472, 0f00000000;
	st.local.v4.f32 	[%rd3], {%f472, %f472, %f472, %f471};
	neg.f32 	%f473, %f40;
	mul.f32 	%f56, %f39, %f50;
	mul.f32 	%f57, %f40, %f50;
	mov.f32 	%f474, 0fBF800000;
	st.local.v4.f32 	[%rd3+16], {%f473, %f474, %f56, %f57};
	mov.f32 	%f475, 0f3F800000;
	st.local.v4.f32 	[%rd3+32], {%f50, %f39, %f40, %f475};
	neg.f32 	%f476, %f446;
	mul.f32 	%f58, %f49, %f476;
	mul.f32 	%f59, %f39, %f58;
	st.local.v4.f32 	[%rd3+48], {%f472, %f472, %f472, %f59};
	mul.f32 	%f60, %f40, %f58;
	st.local.v4.f32 	[%rd3+64], {%f60, %f58, %f472, %f472};
	neg.f32 	%f477, %f41;
	neg.f32 	%f478, %f42;
	st.local.v4.f32 	[%rd3+80], {%f472, %f477, %f478, %f474};
	mul.f32 	%f61, %f41, %f51;
	mul.f32 	%f62, %f42, %f51;
	st.local.v4.f32 	[%rd3+96], {%f61, %f62, %f51, %f41};
	st.local.v4.f32 	[%rd3+112], {%f42, %f475, %f472, %f472};
	neg.f32 	%f479, %f451;
	mul.f32 	%f63, %f49, %f479;
	mul.f32 	%f64, %f41, %f63;
	mul.f32 	%f65, %f42, %f63;
	st.local.v4.f32 	[%rd3+128], {%f472, %f64, %f65, %f63};
	neg.f32 	%f480, %f43;
	st.local.v4.f32 	[%rd3+144], {%f472, %f472, %f472, %f480};
	neg.f32 	%f481, %f44;
	mul.f32 	%f66, %f43, %f52;
	mul.f32 	%f67, %f44, %f52;
	st.local.v4.f32 	[%rd3+160], {%f481, %f474, %f66, %f67};
	st.local.v4.f32 	[%rd3+176], {%f52, %f43, %f44, %f475};
	neg.f32 	%f482, %f456;
	mul.f32 	%f68, %f49, %f482;
	mul.f32 	%f69, %f43, %f68;
	st.local.v4.f32 	[%rd3+192], {%f472, %f472, %f472, %f69};
	mul.f32 	%f70, %f44, %f68;
	st.local.v4.f32 	[%rd3+208], {%f70, %f68, %f472, %f472};
	neg.f32 	%f483, %f45;
	neg.f32 	%f484, %f46;
	st.local.v4.f32 	[%rd3+224], {%f472, %f483, %f484, %f474};
	mul.f32 	%f71, %f45, %f53;
	mul.f32 	%f72, %f46, %f53;
	st.local.v4.f32 	[%rd3+240], {%f71, %f72, %f53, %f45};
	st.local.v4.f32 	[%rd3+256], {%f46, %f475, %f472, %f472};
	neg.f32 	%f485, %f461;
	mul.f32 	%f73, %f49, %f485;
	mul.f32 	%f74, %f45, %f73;
	mul.f32 	%f75, %f46, %f73;
	st.local.v4.f32 	[%rd3+272], {%f472, %f74, %f75, %f73};
	mov.b32 	%r238, 0;
$L__BB1_31:
	mul.wide.u32 	%rd37, %r238, 36;
	add.s64 	%rd38, %rd4, %rd37;
	mul.wide.u32 	%rd39, %r238, 4;
	add.s64 	%rd40, %rd3, %rd39;
	ld.local.f32 	%f486, [%rd40];
	fma.rn.f32 	%f487, %f486, 0f00000000, 0f00000000;
	ld.local.f32 	%f488, [%rd40+36];
	fma.rn.f32 	%f489, %f488, %f39, %f487;
	ld.local.f32 	%f490, [%rd40+72];
	fma.rn.f32 	%f491, %f490, 0f00000000, %f489;
	ld.local.f32 	%f492, [%rd40+108];
	fma.rn.f32 	%f493, %f492, %f41, %f491;
	ld.local.f32 	%f494, [%rd40+144];
	fma.rn.f32 	%f495, %f494, 0f00000000, %f493;
	ld.local.f32 	%f496, [%rd40+180];
	fma.rn.f32 	%f497, %f496, %f43, %f495;
	ld.local.f32 	%f498, [%rd40+216];
	fma.rn.f32 	%f499, %f498, 0f00000000, %f497;
	ld.local.f32 	%f500, [%rd40+252];
	fma.rn.f32 	%f501, %f500, %f45, %f499;
	st.local.f32 	[%rd38], %f501;
	fma.rn.f32 	%f502, %f488, %f40, %f487;
	fma.rn.f32 	%f503, %f490, 0f00000000, %f502;
	fma.rn.f32 	%f504, %f492, %f42, %f503;
	fma.rn.f32 	%f505, %f494, 0f00000000, %f504;
	fma.rn.f32 	%f506, %f496, %f44, %f505;
	fma.rn.f32 	%f507, %f498, 0f00000000, %f506;
	fma.rn.f32 	%f508, %f500, %f46, %f507;
	st.local.f32 	[%rd38+4], %f508;
	add.f32 	%f509, %f487, %f488;
	fma.rn.f32 	%f510, %f490, 0f00000000, %f509;
	add.f32 	%f511, %f510, %f492;
	fma.rn.f32 	%f512, %f494, 0f00000000, %f511;
	add.f32 	%f513, %f512, %f496;
	fma.rn.f32 	%f514, %f498, 0f00000000, %f513;
	add.f32 	%f515, %f514, %f500;
	st.local.f32 	[%rd38+8], %f515;
	mul.f32 	%f516, %f39, %f486;
	mov.f32 	%f517, 0f00000000;
	sub.f32 	%f518, %f517, %f516;
	fma.rn.f32 	%f519, %f488, 0f00000000, %f518;
	mul.f32 	%f520, %f41, %f490;
	sub.f32 	%f521, %f519, %f520;
	fma.rn.f32 	%f522, %f492, 0f00000000, %f521;
	mul.f32 	%f523, %f43, %f494;
	sub.f32 	%f524, %f522, %f523;
	fma.rn.f32 	%f525, %f496, 0f00000000, %f524;
	mul.f32 	%f526, %f45, %f498;
	sub.f32 	%f527, %f525, %f526;
	fma.rn.f32 	%f528, %f500, 0f00000000, %f527;
	st.local.f32 	[%rd38+12], %f528;
	mul.f32 	%f529, %f40, %f486;
	sub.f32 	%f530, %f517, %f529;
	fma.rn.f32 	%f531, %f488, 0f00000000, %f530;
	mul.f32 	%f532, %f42, %f490;
	sub.f32 	%f533, %f531, %f532;
	fma.rn.f32 	%f534, %f492, 0f00000000, %f533;
	mul.f32 	%f535, %f44, %f494;
	sub.f32 	%f536, %f534, %f535;
	fma.rn.f32 	%f537, %f496, 0f00000000, %f536;
	mul.f32 	%f538, %f46, %f498;
	sub.f32 	%f539, %f537, %f538;
	fma.rn.f32 	%f540, %f500, 0f00000000, %f539;
	st.local.f32 	[%rd38+16], %f540;
	sub.f32 	%f541, %f517, %f486;
	fma.rn.f32 	%f542, %f488, 0f00000000, %f541;
	sub.f32 	%f543, %f542, %f490;
	fma.rn.f32 	%f544, %f492, 0f00000000, %f543;
	sub.f32 	%f545, %f544, %f494;
	fma.rn.f32 	%f546, %f496, 0f00000000, %f545;
	sub.f32 	%f547, %f546, %f498;
	fma.rn.f32 	%f548, %f500, 0f00000000, %f547;
	st.local.f32 	[%rd38+20], %f548;
	fma.rn.f32 	%f549, %f486, %f56, 0f00000000;
	fma.rn.f32 	%f550, %f488, %f59, %f549;
	fma.rn.f32 	%f551, %f490, %f61, %f550;
	fma.rn.f32 	%f552, %f492, %f64, %f551;
	fma.rn.f32 	%f553, %f494, %f66, %f552;
	fma.rn.f32 	%f554, %f496, %f69, %f553;
	fma.rn.f32 	%f555, %f498, %f71, %f554;
	fma.rn.f32 	%f556, %f500, %f74, %f555;
	st.local.f32 	[%rd38+24], %f556;
	fma.rn.f32 	%f557, %f486, %f57, 0f00000000;
	fma.rn.f32 	%f558, %f488, %f60, %f557;
	fma.rn.f32 	%f559, %f490, %f62, %f558;
	fma.rn.f32 	%f560, %f492, %f65, %f559;
	fma.rn.f32 	%f561, %f494, %f67, %f560;
	fma.rn.f32 	%f562, %f496, %f70, %f561;
	fma.rn.f32 	%f563, %f498, %f72, %f562;
	fma.rn.f32 	%f564, %f500, %f75, %f563;
	st.local.f32 	[%rd38+28], %f564;
	fma.rn.f32 	%f565, %f486, %f50, 0f00000000;
	fma.rn.f32 	%f566, %f488, %f58, %f565;
	fma.rn.f32 	%f567, %f490, %f51, %f566;
	fma.rn.f32 	%f568, %f492, %f63, %f567;
	fma.rn.f32 	%f569, %f494, %f52, %f568;
	fma.rn.f32 	%f570, %f496, %f68, %f569;
	fma.rn.f32 	%f571, %f498, %f53, %f570;
	fma.rn.f32 	%f572, %f500, %f73, %f571;
	st.local.f32 	[%rd38+32], %f572;
	add.s32 	%r238, %r238, 1;
	setp.ne.s32 	%p54, %r238, 9;
	@%p54 bra 	$L__BB1_31;
	ld.local.f32 	%f76, [%rd4+4];
	ld.local.f32 	%f77, [%rd4+8];
	ld.local.f32 	%f78, [%rd4+12];
	ld.local.f32 	%f79, [%rd4+16];
	ld.local.f32 	%f80, [%rd4+20];
	ld.local.f32 	%f81, [%rd4+24];
	ld.local.f32 	%f82, [%rd4+28];
	ld.local.f32 	%f83, [%rd4+32];
	ld.local.f32 	%f575, [%rd4];
	ld.local.f32 	%f84, [%rd4+36];
	ld.local.f32 	%f85, [%rd4+44];
	ld.local.f32 	%f86, [%rd4+48];
	ld.local.f32 	%f87, [%rd4+52];
	ld.local.f32 	%f88, [%rd4+56];
	ld.local.f32 	%f89, [%rd4+60];
	ld.local.f32 	%f90, [%rd4+64];
	ld.local.f32 	%f91, [%rd4+68];
	ld.local.f32 	%f576, [%rd4+40];
	ld.local.f32 	%f92, [%rd4+72];
	ld.local.f32 	%f93, [%rd4+76];
	ld.local.f32 	%f94, [%rd4+84];
	ld.local.f32 	%f95, [%rd4+88];
	ld.local.f32 	%f96, [%rd4+92];
	ld.local.f32 	%f97, [%rd4+96];
	ld.local.f32 	%f98, [%rd4+100];
	ld.local.f32 	%f99, [%rd4+104];
	ld.local.f32 	%f577, [%rd4+80];
	ld.local.f32 	%f100, [%rd4+108];
	ld.local.f32 	%f101, [%rd4+112];
	ld.local.f32 	%f102, [%rd4+116];
	ld.local.f32 	%f103, [%rd4+124];
	ld.local.f32 	%f104, [%rd4+128];
	ld.local.f32 	%f105, [%rd4+132];
	ld.local.f32 	%f106, [%rd4+136];
	ld.local.f32 	%f107, [%rd4+140];
	ld.local.f32 	%f578, [%rd4+120];
	ld.local.f32 	%f108, [%rd4+144];
	ld.local.f32 	%f109, [%rd4+148];
	ld.local.f32 	%f110, [%rd4+152];
	ld.local.f32 	%f111, [%rd4+156];
	ld.local.f32 	%f112, [%rd4+164];
	ld.local.f32 	%f113, [%rd4+168];
	ld.local.f32 	%f114, [%rd4+172];
	ld.local.f32 	%f115, [%rd4+176];
	ld.local.f32 	%f579, [%rd4+160];
	ld.local.f32 	%f116, [%rd4+180];
	ld.local.f32 	%f117, [%rd4+184];
	ld.local.f32 	%f118, [%rd4+188];
	ld.local.f32 	%f119, [%rd4+192];
	ld.local.f32 	%f120, [%rd4+196];
	ld.local.f32 	%f121, [%rd4+204];
	ld.local.f32 	%f122, [%rd4+208];
	ld.local.f32 	%f123, [%rd4+212];
	ld.local.f32 	%f580, [%rd4+200];
	ld.local.f32 	%f124, [%rd4+216];
	ld.local.f32 	%f125, [%rd4+220];
	ld.local.f32 	%f126, [%rd4+224];
	ld.local.f32 	%f127, [%rd4+228];
	ld.local.f32 	%f128, [%rd4+232];
	ld.local.f32 	%f129, [%rd4+236];
	ld.local.f32 	%f130, [%rd4+244];
	ld.local.f32 	%f131, [%rd4+248];
	ld.local.f32 	%f581, [%rd4+240];
	ld.local.f32 	%f132, [%rd4+252];
	ld.local.f32 	%f133, [%rd4+256];
	ld.local.f32 	%f134, [%rd4+260];
	ld.local.f32 	%f135, [%rd4+264];
	ld.local.f32 	%f136, [%rd4+268];
	ld.local.f32 	%f137, [%rd4+272];
	ld.local.f32 	%f138, [%rd4+276];
	ld.local.f32 	%f139, [%rd4+284];
	ld.local.f32 	%f582, [%rd4+280];
	ld.local.f32 	%f140, [%rd4+288];
	ld.local.f32 	%f141, [%rd4+292];
	ld.local.f32 	%f142, [%rd4+296];
	ld.local.f32 	%f143, [%rd4+300];
	ld.local.f32 	%f144, [%rd4+304];
	ld.local.f32 	%f145, [%rd4+308];
	ld.local.f32 	%f146, [%rd4+312];
	ld.local.f32 	%f147, [%rd4+316];
	ld.local.f32 	%f583, [%rd4+320];
	add.f32 	%f148, %f575, 0f358637BD;
	add.f32 	%f149, %f576, 0f358637BD;
	add.f32 	%f150, %f577, 0f358637BD;
	add.f32 	%f151, %f578, 0f358637BD;
	add.f32 	%f152, %f579, 0f358637BD;
	add.f32 	%f153, %f580, 0f358637BD;
	add.f32 	%f154, %f581, 0f358637BD;
	add.f32 	%f155, %f582, 0f358637BD;
	add.f32 	%f156, %f583, 0f358637BD;
	mov.b32 	%r239, 0;
	mov.f32 	%f947, 0f3F800000;
	mov.f32 	%f939, 0f3DCCCCCD;
	mov.f32 	%f940, %f939;
	mov.f32 	%f941, %f939;
	mov.f32 	%f942, %f939;
	mov.f32 	%f943, %f939;
	mov.f32 	%f944, %f939;
	mov.f32 	%f945, %f939;
	mov.f32 	%f946, %f939;
$L__BB1_33:
	mov.b32 	%r240, 0;
	mov.f32 	%f948, 0f00000000;
	mov.f32 	%f949, %f948;
	mov.f32 	%f950, %f948;
	mov.f32 	%f951, %f948;
	mov.f32 	%f952, %f948;
	mov.f32 	%f953, %f948;
	mov.f32 	%f954, %f948;
	mov.f32 	%f955, %f948;
$L__BB1_34:
	mul.f32 	%f585, %f76, %f948;
	sub.f32 	%f586, %f939, %f585;
	mul.f32 	%f587, %f77, %f949;
	sub.f32 	%f588, %f586, %f587;
	mul.f32 	%f589, %f78, %f950;
	sub.f32 	%f590, %f588, %f589;
	mul.f32 	%f591, %f79, %f951;
	sub.f32 	%f592, %f590, %f591;
	mul.f32 	%f593, %f80, %f952;
	sub.f32 	%f594, %f592, %f593;
	mul.f32 	%f595, %f81, %f953;
	sub.f32 	%f596, %f594, %f595;
	mul.f32 	%f597, %f82, %f954;
	sub.f32 	%f598, %f596, %f597;
	mul.f32 	%f599, %f83, %f955;
	sub.f32 	%f600, %f598, %f599;
	div.rn.f32 	%f174, %f600, %f148;
	mul.f32 	%f601, %f84, %f174;
	sub.f32 	%f602, %f940, %f601;
	mul.f32 	%f603, %f85, %f949;
	sub.f32 	%f604, %f602, %f603;
	mul.f32 	%f605, %f86, %f950;
	sub.f32 	%f606, %f604, %f605;
	mul.f32 	%f607, %f87, %f951;
	sub.f32 	%f608, %f606, %f607;
	mul.f32 	%f609, %f88, %f952;
	sub.f32 	%f610, %f608, %f609;
	mul.f32 	%f611, %f89, %f953;
	sub.f32 	%f612, %f610, %f611;
	mul.f32 	%f613, %f90, %f954;
	sub.f32 	%f614, %f612, %f613;
	mul.f32 	%f615, %f91, %f955;
	sub.f32 	%f616, %f614, %f615;
	div.rn.f32 	%f948, %f616, %f149;
	mul.f32 	%f617, %f92, %f174;
	sub.f32 	%f618, %f941, %f617;
	mul.f32 	%f619, %f93, %f948;
	sub.f32 	%f620, %f618, %f619;
	mul.f32 	%f621, %f94, %f950;
	sub.f32 	%f622, %f620, %f621;
	mul.f32 	%f623, %f95, %f951;
	sub.f32 	%f624, %f622, %f623;
	mul.f32 	%f625, %f96, %f952;
	sub.f32 	%f626, %f624, %f625;
	mul.f32 	%f627, %f97, %f953;
	sub.f32 	%f628, %f626, %f627;
	mul.f32 	%f629, %f98, %f954;
	sub.f32 	%f630, %f628, %f629;
	mul.f32 	%f631, %f99, %f955;
	sub.f32 	%f632, %f630, %f631;
	div.rn.f32 	%f949, %f632, %f150;
	mul.f32 	%f633, %f100, %f174;
	sub.f32 	%f634, %f942, %f633;
	mul.f32 	%f635, %f101, %f948;
	sub.f32 	%f636, %f634, %f635;
	mul.f32 	%f637, %f102, %f949;
	sub.f32 	%f638, %f636, %f637;
	mul.f32 	%f639, %f103, %f951;
	sub.f32 	%f640, %f638, %f639;
	mul.f32 	%f641, %f104, %f952;
	sub.f32 	%f642, %f640, %f641;
	mul.f32 	%f643, %f105, %f953;
	sub.f32 	%f644, %f642, %f643;
	mul.f32 	%f645, %f106, %f954;
	sub.f32 	%f646, %f644, %f645;
	mul.f32 	%f647, %f107, %f955;
	sub.f32 	%f648, %f646, %f647;
	div.rn.f32 	%f950, %f648, %f151;
	mul.f32 	%f649, %f108, %f174;
	sub.f32 	%f650, %f943, %f649;
	mul.f32 	%f651, %f109, %f948;
	sub.f32 	%f652, %f650, %f651;
	mul.f32 	%f653, %f110, %f949;
	sub.f32 	%f654, %f652, %f653;
	mul.f32 	%f655, %f111, %f950;
	sub.f32 	%f656, %f654, %f655;
	mul.f32 	%f657, %f112, %f952;
	sub.f32 	%f658, %f656, %f657;
	mul.f32 	%f659, %f113, %f953;
	sub.f32 	%f660, %f658, %f659;
	mul.f32 	%f661, %f114, %f954;
	sub.f32 	%f662, %f660, %f661;
	mul.f32 	%f663, %f115, %f955;
	sub.f32 	%f664, %f662, %f663;
	div.rn.f32 	%f951, %f664, %f152;
	mul.f32 	%f665, %f116, %f174;
	sub.f32 	%f666, %f944, %f665;
	mul.f32 	%f667, %f117, %f948;
	sub.f32 	%f668, %f666, %f667;
	mul.f32 	%f669, %f118, %f949;
	sub.f32 	%f670, %f668, %f669;
	mul.f32 	%f671, %f119, %f950;
	sub.f32 	%f672, %f670, %f671;
	mul.f32 	%f673, %f120, %f951;
	sub.f32 	%f674, %f672, %f673;
	mul.f32 	%f675, %f121, %f953;
	sub.f32 	%f676, %f674, %f675;
	mul.f32 	%f677, %f122, %f954;
	sub.f32 	%f678, %f676, %f677;
	mul.f32 	%f679, %f123, %f955;
	sub.f32 	%f680, %f678, %f679;
	div.rn.f32 	%f952, %f680, %f153;
	mul.f32 	%f681, %f124, %f174;
	sub.f32 	%f682, %f945, %f681;
	mul.f32 	%f683, %f125, %f948;
	sub.f32 	%f684, %f682, %f683;
	mul.f32 	%f685, %f126, %f949;
	sub.f32 	%f686, %f684, %f685;
	mul.f32 	%f687, %f127, %f950;
	sub.f32 	%f688, %f686, %f687;
	mul.f32 	%f689, %f128, %f951;
	sub.f32 	%f690, %f688, %f689;
	mul.f32 	%f691, %f129, %f952;
	sub.f32 	%f692, %f690, %f691;
	mul.f32 	%f693, %f130, %f954;
	sub.f32 	%f694, %f692, %f693;
	mul.f32 	%f695, %f131, %f955;
	sub.f32 	%f696, %f694, %f695;
	div.rn.f32 	%f953, %f696, %f154;
	mul.f32 	%f697, %f132, %f174;
	sub.f32 	%f698, %f946, %f697;
	mul.f32 	%f699, %f133, %f948;
	sub.f32 	%f700, %f698, %f699;
	mul.f32 	%f701, %f134, %f949;
	sub.f32 	%f702, %f700, %f701;
	mul.f32 	%f703, %f135, %f950;
	sub.f32 	%f704, %f702, %f703;
	mul.f32 	%f705, %f136, %f951;
	sub.f32 	%f706, %f704, %f705;
	mul.f32 	%f707, %f137, %f952;
	sub.f32 	%f708, %f706, %f707;
	mul.f32 	%f709, %f138, %f953;
	sub.f32 	%f710, %f708, %f709;
	mul.f32 	%f711, %f139, %f955;
	sub.f32 	%f712, %f710, %f711;
	div.rn.f32 	%f954, %f712, %f155;
	mul.f32 	%f713, %f140, %f174;
	sub.f32 	%f714, %f947, %f713;
	mul.f32 	%f715, %f141, %f948;
	sub.f32 	%f716, %f714, %f715;
	mul.f32 	%f717, %f142, %f949;
	sub.f32 	%f718, %f716, %f717;
	mul.f32 	%f719, %f143, %f950;
	sub.f32 	%f720, %f718, %f719;
	mul.f32 	%f721, %f144, %f951;
	sub.f32 	%f722, %f720, %f721;
	mul.f32 	%f723, %f145, %f952;
	sub.f32 	%f724, %f722, %f723;
	mul.f32 	%f725, %f146, %f953;
	sub.f32 	%f726, %f724, %f725;
	mul.f32 	%f727, %f147, %f954;
	sub.f32 	%f728, %f726, %f727;
	div.rn.f32 	%f955, %f728, %f156;
	add.s32 	%r240, %r240, 1;
	setp.ne.s32 	%p55, %r240, 30;
	@%p55 bra 	$L__BB1_34;
	fma.rn.f32 	%f730, %f174, %f174, 0f00000000;
	fma.rn.f32 	%f731, %f948, %f948, %f730;
	fma.rn.f32 	%f732, %f949, %f949, %f731;
	fma.rn.f32 	%f733, %f950, %f950, %f732;
	fma.rn.f32 	%f734, %f951, %f951, %f733;
	fma.rn.f32 	%f735, %f952, %f952, %f734;
	fma.rn.f32 	%f736, %f953, %f953, %f735;
	fma.rn.f32 	%f737, %f954, %f954, %f736;
	fma.rn.f32 	%f738, %f955, %f955, %f737;
	sqrt.rn.f32 	%f183, %f738;
	setp.lt.f32 	%p56, %f183, 0f2B8CBCCC;
	@%p56 bra 	$L__BB1_78;
	div.rn.f32 	%f184, %f174, %f183;
	div.rn.f32 	%f185, %f948, %f183;
	div.rn.f32 	%f186, %f949, %f183;
	div.rn.f32 	%f187, %f950, %f183;
	div.rn.f32 	%f188, %f951, %f183;
	div.rn.f32 	%f189, %f952, %f183;
	div.rn.f32 	%f190, %f953, %f183;
	div.rn.f32 	%f191, %f954, %f183;
	div.rn.f32 	%f192, %f955, %f183;
	sub.f32 	%f739, %f184, %f939;
	fma.rn.f32 	%f740, %f739, %f739, 0f00000000;
	sub.f32 	%f741, %f185, %f940;
	fma.rn.f32 	%f742, %f741, %f741, %f740;
	sub.f32 	%f743, %f186, %f941;
	fma.rn.f32 	%f744, %f743, %f743, %f742;
	sub.f32 	%f745, %f187, %f942;
	fma.rn.f32 	%f746, %f745, %f745, %f744;
	sub.f32 	%f747, %f188, %f943;
	fma.rn.f32 	%f748, %f747, %f747, %f746;
	sub.f32 	%f749, %f189, %f944;
	fma.rn.f32 	%f750, %f749, %f749, %f748;
	sub.f32 	%f751, %f190, %f945;
	fma.rn.f32 	%f752, %f751, %f751, %f750;
	sub.f32 	%f753, %f191, %f946;
	fma.rn.f32 	%f754, %f753, %f753, %f752;
	sub.f32 	%f755, %f192, %f947;
	fma.rn.f32 	%f756, %f755, %f755, %f754;
	setp.geu.f32 	%p57, %f756, 0f2EDBE6FF;
	add.s32 	%r76, %r239, 1;
	setp.lt.u32 	%p58, %r239, 99;
	and.pred  	%p59, %p57, %p58;
	mov.f32 	%f939, %f184;
	mov.f32 	%f940, %f185;
	mov.f32 	%f941, %f186;
	mov.f32 	%f942, %f187;
	mov.f32 	%f943, %f188;
	mov.f32 	%f944, %f189;
	mov.f32 	%f945, %f190;
	mov.f32 	%f946, %f191;
	mov.f32 	%f947, %f192;
	mov.u32 	%r239, %r76;
	@%p59 bra 	$L__BB1_33;
	mul.f32 	%f193, %f55, 0f00000000;
	sub.f32 	%f194, %f49, %f193;
	mul.f32 	%f758, %f49, %f194;
	mov.f32 	%f759, 0f00000000;
	sub.f32 	%f760, %f759, %f193;
	mul.f32 	%f761, %f760, 0f00000000;
	sub.f32 	%f762, %f758, %f761;
	mul.f32 	%f763, %f49, 0f00000000;
	sub.f32 	%f195, %f759, %f763;
	fma.rn.f32 	%f196, %f54, %f195, %f762;
	abs.f32 	%f764, %f196;
	setp.lt.f32 	%p60, %f764, 0f2EDBE6FF;
	@%p60 bra 	$L__BB1_78;
	mul.f32 	%f765, %f38, %f48;
	rcp.rn.f32 	%f766, %f196;
	mul.f32 	%f767, %f194, %f766;
	mul.f32 	%f768, %f54, 0f00000000;
	mul.f32 	%f769, %f768, %f766;
	mul.f32 	%f770, %f49, %f54;
	sub.f32 	%f771, %f193, %f770;
	mul.f32 	%f772, %f771, %f766;
	mul.f32 	%f773, %f193, %f766;
	sub.f32 	%f774, %f49, %f768;
	mul.f32 	%f775, %f774, %f766;
	mul.f32 	%f776, %f49, %f55;
	sub.f32 	%f777, %f768, %f776;
	mul.f32 	%f778, %f777, %f766;
	mul.f32 	%f779, %f195, %f766;
	mul.f32 	%f780, %f49, %f49;
	mul.f32 	%f781, %f780, %f766;
	fma.rn.f32 	%f782, %f184, %f38, 0f00000000;
	fma.rn.f32 	%f783, %f185, 0f00000000, %f782;
	fma.rn.f32 	%f784, %f186, 0f00000000, %f783;
	fma.rn.f32 	%f785, %f184, 0f00000000, 0f00000000;
	fma.rn.f32 	%f786, %f185, %f38, %f785;
	fma.rn.f32 	%f787, %f186, 0f00000000, %f786;
	fma.rn.f32 	%f788, %f184, %f47, 0f00000000;
	fma.rn.f32 	%f789, %f185, %f765, %f788;
	add.f32 	%f790, %f789, %f186;
	fma.rn.f32 	%f791, %f187, %f38, 0f00000000;
	fma.rn.f32 	%f792, %f188, 0f00000000, %f791;
	fma.rn.f32 	%f793, %f189, 0f00000000, %f792;
	fma.rn.f32 	%f794, %f187, 0f00000000, 0f00000000;
	fma.rn.f32 	%f795, %f188, %f38, %f794;
	fma.rn.f32 	%f796, %f189, 0f00000000, %f795;
	fma.rn.f32 	%f797, %f187, %f47, 0f00000000;
	fma.rn.f32 	%f798, %f188, %f765, %f797;
	add.f32 	%f799, %f798, %f189;
	fma.rn.f32 	%f800, %f190, %f38, 0f00000000;
	fma.rn.f32 	%f801, %f191, 0f00000000, %f800;
	fma.rn.f32 	%f802, %f192, 0f00000000, %f801;
	fma.rn.f32 	%f803, %f190, 0f00000000, 0f00000000;
	fma.rn.f32 	%f804, %f191, %f38, %f803;
	fma.rn.f32 	%f805, %f192, 0f00000000, %f804;
	fma.rn.f32 	%f806, %f190, %f47, 0f00000000;
	fma.rn.f32 	%f807, %f191, %f765, %f806;
	add.f32 	%f808, %f807, %f192;
	fma.rn.f32 	%f809, %f767, %f784, 0f00000000;
	fma.rn.f32 	%f810, %f769, %f793, %f809;
	fma.rn.f32 	%f964, %f772, %f802, %f810;
	fma.rn.f32 	%f811, %f767, %f787, 0f00000000;
	fma.rn.f32 	%f812, %f769, %f796, %f811;
	fma.rn.f32 	%f963, %f772, %f805, %f812;
	fma.rn.f32 	%f813, %f767, %f790, 0f00000000;
	fma.rn.f32 	%f814, %f769, %f799, %f813;
	fma.rn.f32 	%f962, %f772, %f808, %f814;
	fma.rn.f32 	%f815, %f773, %f784, 0f00000000;
	fma.rn.f32 	%f816, %f775, %f793, %f815;
	fma.rn.f32 	%f961, %f778, %f802, %f816;
	fma.rn.f32 	%f817, %f773, %f787, 0f00000000;
	fma.rn.f32 	%f818, %f775, %f796, %f817;
	fma.rn.f32 	%f960, %f778, %f805, %f818;
	fma.rn.f32 	%f819, %f773, %f790, 0f00000000;
	fma.rn.f32 	%f820, %f775, %f799, %f819;
	fma.rn.f32 	%f959, %f778, %f808, %f820;
	fma.rn.f32 	%f821, %f779, %f784, 0f00000000;
	fma.rn.f32 	%f822, %f779, %f793, %f821;
	fma.rn.f32 	%f958, %f781, %f802, %f822;
	fma.rn.f32 	%f823, %f779, %f787, 0f00000000;
	fma.rn.f32 	%f824, %f779, %f796, %f823;
	fma.rn.f32 	%f957, %f781, %f805, %f824;
	fma.rn.f32 	%f825, %f779, %f790, 0f00000000;
	fma.rn.f32 	%f826, %f779, %f799, %f825;
	fma.rn.f32 	%f956, %f781, %f808, %f826;
	abs.f32 	%f827, %f956;
	setp.leu.f32 	%p61, %f827, 0f2B8CBCCC;
	@%p61 bra 	$L__BB1_78;
	div.rn.f32 	%f964, %f964, %f956;
	div.rn.f32 	%f963, %f963, %f956;
	div.rn.f32 	%f962, %f962, %f956;
	div.rn.f32 	%f961, %f961, %f956;
	div.rn.f32 	%f960, %f960, %f956;
	div.rn.f32 	%f959, %f959, %f956;
	div.rn.f32 	%f958, %f958, %f956;
	div.rn.f32 	%f957, %f957, %f956;
	div.rn.f32 	%f956, %f956, %f956;
	abs.f32 	%f829, %f964;
	setp.equ.f32 	%p63, %f829, 0f7F800000;
	setp.gt.f32 	%p64, %f829, 0f49742400;
	or.pred  	%p65, %p63, %p64;
	mov.f32 	%f986, 0f00000000;
	mov.b32 	%r248, 0;
	mov.pred 	%p127, 0;
	@%p65 bra 	$L__BB1_75;
	abs.f32 	%f831, %f963;
	setp.equ.f32 	%p67, %f831, 0f7F800000;
	setp.gt.f32 	%p68, %f831, 0f49742400;
	or.pred  	%p69, %p67, %p68;
	@%p69 bra 	$L__BB1_75;
	abs.f32 	%f833, %f962;
	setp.equ.f32 	%p71, %f833, 0f7F800000;
	setp.gt.f32 	%p72, %f833, 0f49742400;
	or.pred  	%p73, %p71, %p72;
	@%p73 bra 	$L__BB1_75;
	abs.f32 	%f835, %f961;
	setp.equ.f32 	%p75, %f835, 0f7F800000;
	setp.gt.f32 	%p76, %f835, 0f49742400;
	or.pred  	%p77, %p75, %p76;
	@%p77 bra 	$L__BB1_75;
	abs.f32 	%f837, %f960;
	setp.equ.f32 	%p79, %f837, 0f7F800000;
	setp.gt.f32 	%p80, %f837, 0f49742400;
	or.pred  	%p81, %p79, %p80;
	@%p81 bra 	$L__BB1_75;
	abs.f32 	%f839, %f959;
	setp.equ.f32 	%p83, %f839, 0f7F800000;
	setp.gt.f32 	%p84, %f839, 0f49742400;
	or.pred  	%p85, %p83, %p84;
	@%p85 bra 	$L__BB1_75;
	abs.f32 	%f841, %f958;
	setp.equ.f32 	%p87, %f841, 0f7F800000;
	setp.gt.f32 	%p88, %f841, 0f49742400;
	or.pred  	%p89, %p87, %p88;
	@%p89 bra 	$L__BB1_75;
	abs.f32 	%f843, %f957;
	setp.equ.f32 	%p91, %f843, 0f7F800000;
	setp.gt.f32 	%p92, %f843, 0f49742400;
	or.pred  	%p93, %p91, %p92;
	@%p93 bra 	$L__BB1_75;
	abs.f32 	%f845, %f956;
	setp.equ.f32 	%p95, %f845, 0f7F800000;
	setp.gt.f32 	%p96, %f845, 0f49742400;
	or.pred  	%p97, %p95, %p96;
	@%p97 bra 	$L__BB1_75;
	mul.f32 	%f847, %f960, %f956;
	mul.f32 	%f848, %f959, %f957;
	sub.f32 	%f849, %f847, %f848;
	mul.f32 	%f850, %f964, %f849;
	mul.f32 	%f851, %f961, %f956;
	mul.f32 	%f852, %f959, %f958;
	sub.f32 	%f853, %f851, %f852;
	mul.f32 	%f854, %f963, %f853;
	sub.f32 	%f855, %f850, %f854;
	mul.f32 	%f856, %f961, %f957;
	mul.f32 	%f857, %f960, %f958;
	sub.f32 	%f858, %f856, %f857;
	fma.rn.f32 	%f859, %f962, %f858, %f855;
	abs.f32 	%f860, %f859;
	setp.lt.f32 	%p99, %f860, 0f2EDBE6FF;
	@%p99 bra 	$L__BB1_75;
	setp.lt.s32 	%p100, %r90, 1;
	mov.f32 	%f967, 0f00000000;
	mov.b32 	%r248, 0;
	mov.f32 	%f986, %f967;
	@%p100 bra 	$L__BB1_73;
	setp.eq.s32 	%p101, %r90, 1;
	mov.b32 	%r248, 0;
	mov.f32 	%f986, 0f00000000;
	mov.b64 	%rd57, 0;
	mov.f32 	%f967, %f986;
	@%p101 bra 	$L__BB1_66;
	and.b32  	%r199, %r90, 2147483646;
	neg.s32 	%r241, %r199;
	add.s64 	%rd56, %rd2, 8;
	add.s64 	%rd55, %rd1, 8;
	mov.b32 	%r248, 0;
	mov.f32 	%f986, 0f00000000;
$L__BB1_52:
	ld.global.f32 	%f865, [%rd56+-8];
	ld.global.f32 	%f866, [%rd56+-4];
	mul.f32 	%f867, %f866, %f963;
	fma.rn.f32 	%f226, %f865, %f964, %f867;
	mul.f32 	%f868, %f866, %f960;
	fma.rn.f32 	%f227, %f865, %f961, %f868;
	mul.f32 	%f869, %f866, %f957;
	fma.rn.f32 	%f870, %f865, %f958, %f869;
	add.f32 	%f228, %f956, %f870;
	abs.f32 	%f871, %f228;
	setp.lt.f32 	%p102, %f871, 0f2B8CBCCC;
	@%p102 bra 	$L__BB1_58;
	add.f32 	%f872, %f962, %f226;
	div.rn.f32 	%f229, %f872, %f228;
	add.f32 	%f873, %f959, %f227;
	div.rn.f32 	%f230, %f873, %f228;
	abs.f32 	%f874, %f229;
	setp.equ.f32 	%p103, %f874, 0f7F800000;
	abs.f32 	%f875, %f230;
	setp.equ.f32 	%p104, %f875, 0f7F800000;
	or.pred  	%p105, %p103, %p104;
	@%p105 bra 	$L__BB1_58;
	ld.global.f32 	%f877, [%rd55+-8];
	ld.global.f32 	%f878, [%rd55+-4];
	sub.f32 	%f879, %f229, %f877;
	sub.f32 	%f880, %f230, %f878;
	mul.f32 	%f881, %f880, %f880;
	fma.rn.f32 	%f882, %f879, %f879, %f881;
	sqrt.rn.f32 	%f231, %f882;
	setp.geu.f32 	%p106, %f231, 0f40A00000;
	@%p106 bra 	$L__BB1_56;
	add.s32 	%r248, %r248, 1;
	add.f32 	%f967, %f967, %f231;
	bra.uni 	$L__BB1_58;
$L__BB1_56:
	setp.geu.f32 	%p107, %f231, 0f41200000;
	@%p107 bra 	$L__BB1_58;
	add.f32 	%f883, %f231, 0fC0A00000;
	div.rn.f32 	%f884, %f883, 0fC0A00000;
	add.f32 	%f885, %f884, 0f3F800000;
	fma.rn.f32 	%f986, %f885, 0f3F000000, %f986;
$L__BB1_58:
	ld.global.f32 	%f886, [%rd56];
	ld.global.f32 	%f887, [%rd56+4];
	mul.f32 	%f888, %f887, %f963;
	fma.rn.f32 	%f236, %f886, %f964, %f888;
	mul.f32 	%f889, %f887, %f960;
	fma.rn.f32 	%f237, %f886, %f961, %f889;
	mul.f32 	%f890, %f887, %f957;
	fma.rn.f32 	%f891, %f886, %f958, %f890;
	add.f32 	%f238, %f956, %f891;
	abs.f32 	%f892, %f238;
	setp.lt.f32 	%p108, %f892, 0f2B8CBCCC;
	@%p108 bra 	$L__BB1_64;
	add.f32 	%f893, %f962, %f236;
	div.rn.f32 	%f239, %f893, %f238;
	add.f32 	%f894, %f959, %f237;
	div.rn.f32 	%f240, %f894, %f238;
	abs.f32 	%f895, %f239;
	setp.equ.f32 	%p109, %f895, 0f7F800000;
	abs.f32 	%f896, %f240;
	setp.equ.f32 	%p110, %f896, 0f7F800000;
	or.pred  	%p111, %p109, %p110;
	@%p111 bra 	$L__BB1_64;
	ld.global.f32 	%f898, [%rd55];
	ld.global.f32 	%f899, [%rd55+4];
	sub.f32 	%f900, %f239, %f898;
	sub.f32 	%f901, %f240, %f899;
	mul.f32 	%f902, %f901, %f901;
	fma.rn.f32 	%f903, %f900, %f900, %f902;
	sqrt.rn.f32 	%f241, %f903;
	setp.lt.f32 	%p112, %f241, 0f40A00000;
	@%p112 bra 	$L__BB1_63;
	setp.geu.f32 	%p113, %f241, 0f41200000;
	@%p113 bra 	$L__BB1_64;
	add.f32 	%f904, %f241, 0fC0A00000;
	div.rn.f32 	%f905, %f904, 0fC0A00000;
	add.f32 	%f906, %f905, 0f3F800000;
	fma.rn.f32 	%f986, %f906, 0f3F000000, %f986;
	bra.uni 	$L__BB1_64;
$L__BB1_63:
	add.s32 	%r248, %r248, 1;
	add.f32 	%f967, %f967, %f241;
$L__BB1_64:
	add.s32 	%r241, %r241, 2;
	add.s64 	%rd56, %rd56, 16;
	add.s64 	%rd55, %rd55, 16;
	setp.ne.s32 	%p114, %r241, 0;
	@%p114 bra 	$L__BB1_52;
	shl.b32 	%r200, %r90, 1;
	and.b32  	%r201, %r200, -4;
	cvt.u64.u32 	%rd57, %r201;
$L__BB1_66:
	and.b32  	%r202, %r90, 1;
	setp.eq.b32 	%p115, %r202, 1;
	not.pred 	%p116, %p115;
	@%p116 bra 	$L__BB1_73;
	shl.b64 	%rd42, %rd57, 2;
	add.s64 	%rd43, %rd2, %rd42;
	ld.global.f32 	%f907, [%rd43];
	ld.global.f32 	%f908, [%rd43+4];
	add.s64 	%rd14, %rd1, %rd42;
	mul.f32 	%f909, %f908, %f963;
	fma.rn.f32 	%f250, %f907, %f964, %f909;
	mul.f32 	%f910, %f908, %f960;
	fma.rn.f32 	%f251, %f907, %f961, %f910;
	mul.f32 	%f911, %f908, %f957;
	fma.rn.f32 	%f912, %f907, %f958, %f911;
	add.f32 	%f252, %f956, %f912;
	abs.f32 	%f913, %f252;
	setp.lt.f32 	%p117, %f913, 0f2B8CBCCC;
	@%p117 bra 	$L__BB1_73;
	ld.global.f32 	%f253, [%rd14];
	ld.global.f32 	%f254, [%rd14+4];
	add.f32 	%f914, %f962, %f250;
	div.rn.f32 	%f255, %f914, %f252;
	add.f32 	%f915, %f959, %f251;
	div.rn.f32 	%f256, %f915, %f252;
	abs.f32 	%f916, %f255;
	setp.equ.f32 	%p118, %f916, 0f7F800000;
	abs.f32 	%f917, %f256;
	setp.equ.f32 	%p119, %f917, 0f7F800000;
	or.pred  	%p120, %p118, %p119;
	@%p120 bra 	$L__BB1_73;
	sub.f32 	%f919, %f255, %f253;
	sub.f32 	%f920, %f256, %f254;
	mul.f32 	%f921, %f920, %f920;
	fma.rn.f32 	%f922, %f919, %f919, %f921;
	sqrt.rn.f32 	%f257, %f922;
	setp.lt.f32 	%p121, %f257, 0f40A00000;
	@%p121 bra 	$L__BB1_72;
	setp.geu.f32 	%p122, %f257, 0f41200000;
	@%p122 bra 	$L__BB1_73;
	add.f32 	%f923, %f257, 0fC0A00000;
	div.rn.f32 	%f924, %f923, 0fC0A00000;
	add.f32 	%f925, %f924, 0f3F800000;
	fma.rn.f32 	%f986, %f925, 0f3F000000, %f986;
	bra.uni 	$L__BB1_73;
$L__BB1_72:
	add.s32 	%r248, %r248, 1;
	add.f32 	%f967, %f967, %f257;
$L__BB1_73:
	setp.lt.s32 	%p124, %r248, 1;
	@%p124 bra 	$L__BB1_75;
	cvt.rn.f32.u32 	%f926, %r248;
	add.f32 	%f927, %f986, %f926;
	div.rn.f32 	%f928, %f967, %f926;
	sub.f32 	%f986, %f927, %f928;
$L__BB1_75:
	ld.param.u64 	%rd54, [_Z24ransac_homography_kernelPfS_iS_PiS_P17curandStateXORWOW_param_5];
	ld.param.u64 	%rd53, [_Z24ransac_homography_kernelPfS_iS_PiS_P17curandStateXORWOW_param_4];
	ld.param.u64 	%rd52, [_Z24ransac_homography_kernelPfS_iS_PiS_P17curandStateXORWOW_param_3];
	mul.lo.s32 	%r204, %r1, 9;
	selp.f32 	%f930, 0f00000000, %f964, %p127;
	cvta.to.global.u64 	%rd44, %rd52;
	mul.wide.s32 	%rd45, %r204, 4;
	add.s64 	%rd46, %rd44, %rd45;
	st.global.f32 	[%rd46], %f930;
	selp.f32 	%f931, 0f00000000, %f963, %p127;
	st.global.f32 	[%rd46+4], %f931;
	selp.f32 	%f932, 0f00000000, %f962, %p127;
	st.global.f32 	[%rd46+8], %f932;
	selp.f32 	%f933, 0f00000000, %f961, %p127;
	st.global.f32 	[%rd46+12], %f933;
	selp.f32 	%f934, 0f00000000, %f960, %p127;
	st.global.f32 	[%rd46+16], %f934;
	selp.f32 	%f935, 0f00000000, %f959, %p127;
	st.global.f32 	[%rd46+20], %f935;
	selp.f32 	%f936, 0f00000000, %f958, %p127;
	st.global.f32 	[%rd46+24], %f936;
	selp.f32 	%f937, 0f00000000, %f957, %p127;
	st.global.f32 	[%rd46+28], %f937;
	selp.f32 	%f938, 0f00000000, %f956, %p127;
	st.global.f32 	[%rd46+32], %f938;
	cvta.to.global.u64 	%rd47, %rd53;
	mul.wide.s32 	%rd48, %r1, 4;
	add.s64 	%rd49, %rd47, %rd48;
	st.global.u32 	[%rd49], %r248;
	cvta.to.global.u64 	%rd50, %rd54;
	add.s64 	%rd51, %rd50, %rd48;
	st.global.f32 	[%rd51], %f986;
	st.global.v2.u32 	[%rd5], {%r218, %r232};
	st.global.v2.u32 	[%rd5+8], {%r217, %r216};
	st.global.v2.u32 	[%rd5+16], {%r215, %r214};
	st.global.v2.u32 	[%rd5+24], {%r8, %r9};
	st.global.f32 	[%rd5+32], %f1;
	st.global.f64 	[%rd5+40], %fd1;
$L__BB1_76:
	ret;
$L__BB1_77:
	shr.u32 	%r130, %r90, 2;
	shr.u32 	%r131, %r3, 2;
	xor.b32  	%r132, %r131, %r3;
	shl.b32 	%r133, %r215, 4;
	shl.b32 	%r134, %r132, 1;
	xor.b32  	%r135, %r134, %r133;
	xor.b32  	%r136, %r135, %r132;
	xor.b32  	%r14, %r136, %r215;
	add.s32 	%r137, %r2, %r14;
	add.s32 	%r138, %r137, 362437;
	rem.u32 	%r231, %r138, %r130;
	shr.u32 	%r139, %r211, 2;
	xor.b32  	%r140, %r139, %r211;
	shl.b32 	%r141, %r14, 4;
	shl.b32 	%r142, %r140, 1;
	xor.b32  	%r143, %r142, %r141;
	xor.b32  	%r144, %r143, %r140;
	xor.b32  	%r16, %r144, %r14;
	add.s32 	%r145, %r2, %r16;
	add.s32 	%r146, %r145, 724874;
	rem.u32 	%r147, %r146, %r130;
	add.s32 	%r230, %r147, %r130;
	shl.b32 	%r148, %r130, 1;
	shr.u32 	%r149, %r217, 2;
	xor.b32  	%r150, %r149, %r217;
	shl.b32 	%r151, %r16, 4;
	shl.b32 	%r152, %r150, 1;
	xor.b32  	%r153, %r152, %r151;
	xor.b32  	%r154, %r153, %r150;
	xor.b32  	%r18, %r154, %r16;
	add.s32 	%r155, %r2, %r18;
	add.s32 	%r156, %r155, 1087311;
	rem.u32 	%r157, %r156, %r130;
	add.s32 	%r229, %r157, %r148;
	mul.lo.s32 	%r158, %r130, 3;
	shr.u32 	%r159, %r216, 2;
	xor.b32  	%r160, %r159, %r216;
	shl.b32 	%r161, %r18, 4;
	shl.b32 	%r162, %r160, 1;
	xor.b32  	%r163, %r162, %r161;
	xor.b32  	%r164, %r163, %r160;
	xor.b32  	%r214, %r164, %r18;
	add.s32 	%r218, %r2, 1449748;
	add.s32 	%r165, %r214, %r218;
	sub.s32 	%r166, %r90, %r158;
	rem.u32 	%r167, %r165, %r166;
	add.s32 	%r228, %r167, %r158;
	mov.u32 	%r232, %r215;
	mov.u32 	%r217, %r14;
	mov.u32 	%r216, %r16;
	mov.u32 	%r215, %r18;
	bra.uni 	$L__BB1_14;
$L__BB1_78:
	mov.f32 	%f986, 0f00000000;
	mov.b32 	%r248, 0;
	mov.pred 	%p127, -1;
	bra.uni 	$L__BB1_75;

}
	// .globl	_Z28compute_descriptor_distancesPfS_iiiS_
.visible .entry _Z28compute_descriptor_distancesPfS_iiiS_(
	.param .u64 .ptr .align 1 _Z28compute_descriptor_distancesPfS_iiiS__param_0,
	.param .u64 .ptr .align 1 _Z28compute_descriptor_distancesPfS_iiiS__param_1,
	.param .u32 _Z28compute_descriptor_distancesPfS_iiiS__param_2,
	.param .u32 _Z28compute_descriptor_distancesPfS_iiiS__param_3,
	.param .u32 _Z28compute_descriptor_distancesPfS_iiiS__param_4,
	.param .u64 .ptr .align 1 _Z28compute_descriptor_distancesPfS_iiiS__param_5
)
{
	.reg .pred 	%p<11>;
	.reg .b32 	%r<43>;
	.reg .b32 	%f<84>;
	.reg .b64 	%rd<27>;

	ld.param.u64 	%rd6, [_Z28compute_descriptor_distancesPfS_iiiS__param_0];
	ld.param.u64 	%rd7, [_Z28compute_descriptor_distancesPfS_iiiS__param_1];
	ld.param.u32 	%r21, [_Z28compute_descriptor_distancesPfS_iiiS__param_2];
	ld.param.u32 	%r19, [_Z28compute_descriptor_distancesPfS_iiiS__param_3];
	ld.param.u32 	%r20, [_Z28compute_descriptor_distancesPfS_iiiS__param_4];
	ld.param.u64 	%rd5, [_Z28compute_descriptor_distancesPfS_iiiS__param_5];
	cvta.to.global.u64 	%rd1, %rd7;
	cvta.to.global.u64 	%rd2, %rd6;
	mov.u32 	%r22, %ctaid.x;
	mov.u32 	%r23, %ntid.x;
	mov.u32 	%r24, %tid.x;
	mad.lo.s32 	%r1, %r22, %r23, %r24;
	mul.lo.s32 	%r25, %r19, %r21;
	setp.ge.s32 	%p1, %r1, %r25;
	@%p1 bra 	$L__BB2_14;
	setp.lt.s32 	%p2, %r20, 1;
	mov.f32 	%f83, 0f00000000;
	@%p2 bra 	$L__BB2_13;
	div.s32 	%r27, %r1, %r19;
	mul.lo.s32 	%r2, %r27, %r20;
	mul.lo.s32 	%r28, %r27, %r19;
	sub.s32 	%r29, %r1, %r28;
	mul.lo.s32 	%r3, %r29, %r20;
	and.b32  	%r4, %r20, 7;
	setp.lt.u32 	%p3, %r20, 8;
	mov.f32 	%f83, 0f00000000;
	mov.b32 	%r41, 0;
	@%p3 bra 	$L__BB2_5;
	and.b32  	%r41, %r20, 2147483640;
	neg.s32 	%r39, %r41;
	add.s64 	%rd3, %rd2, 16;
	add.s64 	%rd4, %rd1, 16;
	mov.f32 	%f83, 0f00000000;
	mov.u32 	%r37, %r3;
	mov.u32 	%r38, %r2;
$L__BB2_4:
	.pragma "nounroll";
	mul.wide.s32 	%rd8, %r38, 4;
	add.s64 	%rd9, %rd3, %rd8;
	mul.wide.s32 	%rd10, %r37, 4;
	add.s64 	%rd11, %rd4, %rd10;
	ld.global.f32 	%f17, [%rd9+-16];
	ld.global.f32 	%f18, [%rd11+-16];
	sub.f32 	%f19, %f17, %f18;
	fma.rn.f32 	%f20, %f19, %f19, %f83;
	ld.global.f32 	%f21, [%rd9+-12];
	ld.global.f32 	%f22, [%rd11+-12];
	sub.f32 	%f23, %f21, %f22;
	fma.rn.f32 	%f24, %f23, %f23, %f20;
	ld.global.f32 	%f25, [%rd9+-8];
	ld.global.f32 	%f26, [%rd11+-8];
	sub.f32 	%f27, %f25, %f26;
	fma.rn.f32 	%f28, %f27, %f27, %f24;
	ld.global.f32 	%f29, [%rd9+-4];
	ld.global.f32 	%f30, [%rd11+-4];
	sub.f32 	%f31, %f29, %f30;
	fma.rn.f32 	%f32, %f31, %f31, %f28;
	ld.global.f32 	%f33, [%rd9];
	ld.global.f32 	%f34, [%rd11];
	sub.f32 	%f35, %f33, %f34;
	fma.rn.f32 	%f36, %f35, %f35, %f32;
	ld.global.f32 	%f37, [%rd9+4];
	ld.global.f32 	%f38, [%rd11+4];
	sub.f32 	%f39, %f37, %f38;
	fma.rn.f32 	%f40, %f39, %f39, %f36;
	ld.global.f32 	%f41, [%rd9+8];
	ld.global.f32 	%f42, [%rd11+8];
	sub.f32 	%f43, %f41, %f42;
	fma.rn.f32 	%f44, %f43, %f43, %f40;
	ld.global.f32 	%f45, [%rd9+12];
	ld.global.f32 	%f46, [%rd11+12];
	sub.f32 	%f47, %f45, %f46;
	fma.rn.f32 	%f83, %f47, %f47, %f44;
	add.s32 	%r39, %r39, 8;
	add.s32 	%r38, %r38, 8;
	add.s32 	%r37, %r37, 8;
	setp.ne.s32 	%p4, %r39, 0;
	@%p4 bra 	$L__BB2_4;
$L__BB2_5:
	setp.eq.s32 	%p5, %r4, 0;
	@%p5 bra 	$L__BB2_13;
	and.b32  	%r14, %r20, 3;
	setp.lt.u32 	%p6, %r4, 4;
	@%p6 bra 	$L__BB2_8;
	add.s32 	%r30, %r41, %r2;
	mul.wide.s32 	%rd12, %r30, 4;
	add.s64 	%rd13, %rd2, %rd12;
	ld.global.f32 	%f49, [%rd13];
	add.s32 	%r31, %r41, %r3;
	mul.wide.s32 	%rd14, %r31, 4;
	add.s64 	%rd15, %rd1, %rd14;
	ld.global.f32 	%f50, [%rd15];
	sub.f32 	%f51, %f49, %f50;
	fma.rn.f32 	%f52, %f51, %f51, %f83;
	ld.global.f32 	%f53, [%rd13+4];
	ld.global.f32 	%f54, [%rd15+4];
	sub.f32 	%f55, %f53, %f54;
	fma.rn.f32 	%f56, %f55, %f55, %f52;
	ld.global.f32 	%f57, [%rd13+8];
	ld.global.f32 	%f58, [%rd15+8];
	sub.f32 	%f59, %f57, %f58;
	fma.rn.f32 	%f60, %f59, %f59, %f56;
	ld.global.f32 	%f61, [%rd13+12];
	ld.global.f32 	%f62, [%rd15+12];
	sub.f32 	%f63, %f61, %f62;
	fma.rn.f32 	%f83, %f63, %f63, %f60;
	add.s32 	%r41, %r41, 4;
$L__BB2_8:
	setp.eq.s32 	%p7, %r14, 0;
	@%p7 bra 	$L__BB2_13;
	setp.eq.s32 	%p8, %r14, 1;
	@%p8 bra 	$L__BB2_11;
	add.s32 	%r32, %r41, %r2;
	mul.wide.s32 	%rd16, %r32, 4;
	add.s64 	%rd17, %rd2, %rd16;
	ld.global.f32 	%f65, [%rd17];
	add.s32 	%r33, %r41, %r3;
	mul.wide.s32 	%rd18, %r33, 4;
	add.s64 	%rd19, %rd1, %rd18;
	ld.global.f32 	%f66, [%rd19];
	sub.f32 	%f67, %f65, %f66;
	fma.rn.f32 	%f68, %f67, %f67, %f83;
	ld.global.f32 	%f69, [%rd17+4];
	ld.global.f32 	%f70, [%rd19+4];
	sub.f32 	%f71, %f69, %f70;
	fma.rn.f32 	%f83, %f71, %f71, %f68;
	add.s32 	%r41, %r41, 2;
$L__BB2_11:
	and.b32  	%r34, %r20, 1;
	setp.eq.b32 	%p9, %r34, 1;
	not.pred 	%p10, %p9;
	@%p10 bra 	$L__BB2_13;
	add.s32 	%r35, %r41, %r2;
	mul.wide.s32 	%rd20, %r35, 4;
	add.s64 	%rd21, %rd2, %rd20;
	ld.global.f32 	%f72, [%rd21];
	add.s32 	%r36, %r41, %r3;
	mul.wide.s32 	%rd22, %r36, 4;
	add.s64 	%rd23, %rd1, %rd22;
	ld.global.f32 	%f73, [%rd23];
	sub.f32 	%f74, %f72, %f73;
	fma.rn.f32 	%f83, %f74, %f74, %f83;
$L__BB2_13:
	sqrt.rn.f32 	%f75, %f83;
	cvta.to.global.u64 	%rd24, %rd5;
	mul.wide.s32 	%rd25, %r1, 4;
	add.s64 	%rd26, %rd24, %rd25;
	st.global.f32 	[%rd26], %f75;
$L__BB2_14:
	ret;

}
	// .globl	_Z17find_best_matchesPfiifPiS0_S0_S0_
.visible .entry _Z17find_best_matchesPfiifPiS0_S0_S0_(
	.param .u64 .ptr .align 1 _Z17find_best_matchesPfiifPiS0_S0_S0__param_0,
	.param .u32 _Z17find_best_matchesPfiifPiS0_S0_S0__param_1,
	.param .u32 _Z17find_best_matchesPfiifPiS0_S0_S0__param_2,
	.param .f32 _Z17find_best_matchesPfiifPiS0_S0_S0__param_3,
	.param .u64 .ptr .align 1 _Z17find_best_matchesPfiifPiS0_S0_S0__param_4,
	.param .u64 .ptr .align 1 _Z17find_best_matchesPfiifPiS0_S0_S0__param_5,
	.param .u64 .ptr .align 1 _Z17find_best_matchesPfiifPiS0_S0_S0__param_6,
	.param .u64 .ptr .align 1 _Z17find_best_matchesPfiifPiS0_S0_S0__param_7
)
{
	.reg .pred 	%p<72>;
	.reg .b32 	%r<121>;
	.reg .b32 	%f<162>;
	.reg .b64 	%rd<23>;

	ld.param.u64 	%rd7, [_Z17find_best_matchesPfiifPiS0_S0_S0__param_0];
	ld.param.u32 	%r38, [_Z17find_best_matchesPfiifPiS0_S0_S0__param_1];
	ld.param.u32 	%r37, [_Z17find_best_matchesPfiifPiS0_S0_S0__param_2];
	ld.param.f32 	%f27, [_Z17find_best_matchesPfiifPiS0_S0_S0__param_3];
	ld.param.u64 	%rd4, [_Z17find_best_matchesPfiifPiS0_S0_S0__param_4];
	ld.param.u64 	%rd5, [_Z17find_best_matchesPfiifPiS0_S0_S0__param_5];
	ld.param.u64 	%rd6, [_Z17find_best_matchesPfiifPiS0_S0_S0__param_7];
	cvta.to.global.u64 	%rd1, %rd7;
	mov.u32 	%r39, %ctaid.x;
	mov.u32 	%r40, %ntid.x;
	mov.u32 	%r41, %tid.x;
	mad.lo.s32 	%r1, %r39, %r40, %r41;
	setp.ge.s32 	%p1, %r1, %r38;
	@%p1 bra 	$L__BB3_16;
	setp.lt.s32 	%p2, %r37, 1;
	mov.b32 	%r120, -1;
	mov.f32 	%f160, 0f7F7FFFFF;
	mov.f32 	%f161, %f160;
	@%p2 bra 	$L__BB3_14;
	mul.lo.s32 	%r2, %r37, %r1;
	and.b32  	%r3, %r37, 15;
	setp.lt.u32 	%p3, %r37, 16;
	mov.f32 	%f161, 0f7F7FFFFF;
	mov.b32 	%r120, -1;
	mov.b32 	%r111, 0;
	mov.f32 	%f160, %f161;
	@%p3 bra 	$L__BB3_5;
	and.b32  	%r111, %r37, 2147483632;
	add.s64 	%rd2, %rd1, 32;
	mov.f32 	%f161, 0f7F7FFFFF;
	mov.b32 	%r120, -1;
	mov.b32 	%r105, 0;
	mov.u32 	%r104, %r2;
$L__BB3_4:
	.pragma "nounroll";
	mul.wide.s32 	%rd8, %r104, 4;
	add.s64 	%rd9, %rd2, %rd8;
	ld.global.f32 	%f32, [%rd9+-32];
	setp.lt.f32 	%p4, %f32, %f160;
	setp.lt.f32 	%p5, %f32, %f161;
	selp.f32 	%f33, %f32, %f161, %p5;
	selp.f32 	%f34, %f32, %f160, %p4;
	selp.f32 	%f35, %f160, %f33, %p4;
	selp.b32 	%r48, %r105, %r120, %p4;
	ld.global.f32 	%f36, [%rd9+-28];
	setp.lt.f32 	%p6, %f36, %f34;
	setp.lt.f32 	%p7, %f36, %f35;
	selp.f32 	%f37, %f36, %f35, %p7;
	selp.f32 	%f38, %f36, %f34, %p6;
	selp.f32 	%f39, %f34, %f37, %p6;
	add.s32 	%r49, %r105, 1;
	selp.b32 	%r50, %r49, %r48, %p6;
	ld.global.f32 	%f40, [%rd9+-24];
	setp.lt.f32 	%p8, %f40, %f38;
	setp.lt.f32 	%p9, %f40, %f39;
	selp.f32 	%f41, %f40, %f39, %p9;
	selp.f32 	%f42, %f40, %f38, %p8;
	selp.f32 	%f43, %f38, %f41, %p8;
	add.s32 	%r51, %r105, 2;
	selp.b32 	%r52, %r51, %r50, %p8;
	ld.global.f32 	%f44, [%rd9+-20];
	setp.lt.f32 	%p10, %f44, %f42;
	setp.lt.f32 	%p11, %f44, %f43;
	selp.f32 	%f45, %f44, %f43, %p11;
	selp.f32 	%f46, %f44, %f42, %p10;
	selp.f32 	%f47, %f42, %f45, %p10;
	add.s32 	%r53, %r105, 3;
	selp.b32 	%r54, %r53, %r52, %p10;
	ld.global.f32 	%f48, [%rd9+-16];
	setp.lt.f32 	%p12, %f48, %f46;
	setp.lt.f32 	%p13, %f48, %f47;
	selp.f32 	%f49, %f48, %f47, %p13;
	selp.f32 	%f50, %f48, %f46, %p12;
	selp.f32 	%f51, %f46, %f49, %p12;
	add.s32 	%r55, %r105, 4;
	selp.b32 	%r56, %r55, %r54, %p12;
	ld.global.f32 	%f52, [%rd9+-12];
	setp.lt.f32 	%p14, %f52, %f50;
	setp.lt.f32 	%p15, %f52, %f51;
	selp.f32 	%f53, %f52, %f51, %p15;
	selp.f32 	%f54, %f52, %f50, %p14;
	selp.f32 	%f55, %f50, %f53, %p14;
	add.s32 	%r57, %r105, 5;
	selp.b32 	%r58, %r57, %r56, %p14;
	ld.global.f32 	%f56, [%rd9+-8];
	setp.lt.f32 	%p16, %f56, %f54;
	setp.lt.f32 	%p17, %f56, %f55;
	selp.f32 	%f57, %f56, %f55, %p17;
	selp.f32 	%f58, %f56, %f54, %p16;
	selp.f32 	%f59, %f54, %f57, %p16;
	add.s32 	%r59, %r105, 6;
	selp.b32 	%r60, %r59, %r58, %p16;
	ld.global.f32 	%f60, [%rd9+-4];
	setp.lt.f32 	%p18, %f60, %f58;
	setp.lt.f32 	%p19, %f60, %f59;
	selp.f32 	%f61, %f60, %f59, %p19;
	selp.f32 	%f62, %f60, %f58, %p18;
	selp.f32 	%f63, %f58, %f61, %p18;
	add.s32 	%r61, %r105, 7;
	selp.b32 	%r62, %r61, %r60, %p18;
	ld.global.f32 	%f64, [%rd9];
	setp.lt.f32 	%p20, %f64, %f62;
	setp.lt.f32 	%p21, %f64, %f63;
	selp.f32 	%f65, %f64, %f63, %p21;
	selp.f32 	%f66, %f64, %f62, %p20;
	selp.f32 	%f67, %f62, %f65, %p20;
	add.s32 	%r63, %r105, 8;
	selp.b32 	%r64, %r63, %r62, %p20;
	ld.global.f32 	%f68, [%rd9+4];
	setp.lt.f32 	%p22, %f68, %f66;
	setp.lt.f32 	%p23, %f68, %f67;
	selp.f32 	%f69, %f68, %f67, %p23;
	selp.f32 	%f70, %f68, %f66, %p22;
	selp.f32 	%f71, %f66, %f69, %p22;
	add.s32 	%r65, %r105, 9;
	selp.b32 	%r66, %r65, %r64, %p22;
	ld.global.f32 	%f72, [%rd9+8];
	setp.lt.f32 	%p24, %f72, %f70;
	setp.lt.f32 	%p25, %f72, %f71;
	selp.f32 	%f73, %f72, %f71, %p25;
	selp.f32 	%f74, %f72, %f70, %p24;
	selp.f32 	%f75, %f70, %f73, %p24;
	add.s32 	%r67, %r105, 10;
	selp.b32 	%r68, %r67, %r66, %p24;
	ld.global.f32 	%f76, [%rd9+12];
	setp.lt.f32 	%p26, %f76, %f74;
	setp.lt.f32 	%p27, %f76, %f75;
	selp.f32 	%f77, %f76, %f75, %p27;
	selp.f32 	%f78, %f76, %f74, %p26;
	selp.f32 	%f79, %f74, %f77, %p26;
	add.s32 	%r69, %r105, 11;
	selp.b32 	%r70, %r69, %r68, %p26;
	ld.global.f32 	%f80, [%rd9+16];
	setp.lt.f32 	%p28, %f80, %f78;
	setp.lt.f32 	%p29, %f80, %f79;
	selp.f32 	%f81, %f80, %f79, %p29;
	selp.f32 	%f82, %f80, %f78, %p28;
	selp.f32 	%f83, %f78, %f81, %p28;
	add.s32 	%r71, %r105, 12;
	selp.b32 	%r72, %r71, %r70, %p28;
	ld.global.f32 	%f84, [%rd9+20];
	setp.lt.f32 	%p30, %f84, %f82;
	setp.lt.f32 	%p31, %f84, %f83;
	selp.f32 	%f85, %f84, %f83, %p31;
	selp.f32 	%f86, %f84, %f82, %p30;
	selp.f32 	%f87, %f82, %f85, %p30;
	add.s32 	%r73, %r105, 13;
	selp.b32 	%r74, %r73, %r72, %p30;
	ld.global.f32 	%f88, [%rd9+24];
	setp.lt.f32 	%p32, %f88, %f86;
	setp.lt.f32 	%p33, %f88, %f87;
	selp.f32 	%f89, %f88, %f87, %p33;
	selp.f32 	%f90, %f88, %f86, %p32;
	selp.f32 	%f91, %f86, %f89, %p32;
	add.s32 	%r75, %r105, 14;
	selp.b32 	%r76, %r75, %r74, %p32;
	ld.global.f32 	%f92, [%rd9+28];
	setp.lt.f32 	%p34, %f92, %f90;
	setp.lt.f32 	%p35, %f92, %f91;
	selp.f32 	%f93, %f92, %f91, %p35;
	selp.f32 	%f160, %f92, %f90, %p34;
	selp.f32 	%f161, %f90, %f93, %p34;
	add.s32 	%r77, %r105, 15;
	selp.b32 	%r120, %r77, %r76, %p34;
	add.s32 	%r104, %r104, 16;
	add.s32 	%r105, %r105, 16;
	setp.ne.s32 	%p36, %r105, %r111;
	@%p36 bra 	$L__BB3_4;
$L__BB3_5:
	setp.eq.s32 	%p37, %r3, 0;
	@%p37 bra 	$L__BB3_14;
	and.b32  	%r14, %r37, 7;
	setp.lt.u32 	%p38, %r3, 8;
	@%p38 bra 	$L__BB3_8;
	add.s32 	%r79, %r111, %r2;
	mul.wide.s32 	%rd10, %r79, 4;
	add.s64 	%rd11, %rd1, %rd10;
	ld.global.f32 	%f95, [%rd11];
	setp.lt.f32 	%p39, %f95, %f160;
	setp.lt.f32 	%p40, %f95, %f161;
	selp.f32 	%f96, %f95, %f161, %p40;
	selp.f32 	%f97, %f95, %f160, %p39;
	selp.f32 	%f98, %f160, %f96, %p39;
	selp.b32 	%r80, %r111, %r120, %p39;
	add.s32 	%r81, %r111, 1;
	ld.global.f32 	%f99, [%rd11+4];
	setp.lt.f32 	%p41, %f99, %f97;
	setp.lt.f32 	%p42, %f99, %f98;
	selp.f32 	%f100, %f99, %f98, %p42;
	selp.f32 	%f101, %f99, %f97, %p41;
	selp.f32 	%f102, %f97, %f100, %p41;
	selp.b32 	%r82, %r81, %r80, %p41;
	add.s32 	%r83, %r111, 2;
	ld.global.f32 	%f103, [%rd11+8];
	setp.lt.f32 	%p43, %f103, %f101;
	setp.lt.f32 	%p44, %f103, %f102;
	selp.f32 	%f104, %f103, %f102, %p44;
	selp.f32 	%f105, %f103, %f101, %p43;
	selp.f32 	%f106, %f101, %f104, %p43;
	selp.b32 	%r84, %r83, %r82, %p43;
	add.s32 	%r85, %r111, 3;
	ld.global.f32 	%f107, [%rd11+12];
	setp.lt.f32 	%p45, %f107, %f105;
	setp.lt.f32 	%p46, %f107, %f106;
	selp.f32 	%f108, %f107, %f106, %p46;
	selp.f32 	%f109, %f107, %f105, %p45;
	selp.f32 	%f110, %f105, %f108, %p45;
	selp.b32 	%r86, %r85, %r84, %p45;
	add.s32 	%r87, %r111, 4;
	ld.global.f32 	%f111, [%rd11+16];
	setp.lt.f32 	%p47, %f111, %f109;
	setp.lt.f32 	%p48, %f111, %f110;
	selp.f32 	%f112, %f111, %f110, %p48;
	selp.f32 	%f113, %f111, %f109, %p47;
	selp.f32 	%f114, %f109, %f112, %p47;
	selp.b32 	%r88, %r87, %r86, %p47;
	add.s32 	%r89, %r111, 5;
	ld.global.f32 	%f115, [%rd11+20];
	setp.lt.f32 	%p49, %f115, %f113;
	setp.lt.f32 	%p50, %f115, %f114;
	selp.f32 	%f116, %f115, %f114, %p50;
	selp.f32 	%f117, %f115, %f113, %p49;
	selp.f32 	%f118, %f113, %f116, %p49;
	selp.b32 	%r90, %r89, %r88, %p49;
	add.s32 	%r91, %r111, 6;
	ld.global.f32 	%f119, [%rd11+24];
	setp.lt.f32 	%p51, %f119, %f117;
	setp.lt.f32 	%p52, %f119, %f118;
	selp.f32 	%f120, %f119, %f118, %p52;
	selp.f32 	%f121, %f119, %f117, %p51;
	selp.f32 	%f122, %f117, %f120, %p51;
	selp.b32 	%r92, %r91, %r90, %p51;
	add.s32 	%r93, %r111, 7;
	ld.global.f32 	%f123, [%rd11+28];
	setp.lt.f32 	%p53, %f123, %f121;
	setp.lt.f32 	%p54, %f123, %f122;
	selp.f32 	%f124, %f123, %f122, %p54;
	selp.f32 	%f160, %f123, %f121, %p53;
	selp.f32 	%f161, %f121, %f124, %p53;
	selp.b32 	%r120, %r93, %r92, %p53;
	add.s32 	%r111, %r111, 8;
$L__BB3_8:
	setp.eq.s32 	%p55, %r14, 0;
	@%p55 bra 	$L__BB3_14;
	and.b32  	%r20, %r37, 3;
	setp.lt.u32 	%p56, %r14, 4;
	@%p56 bra 	$L__BB3_11;
	add.s32 	%r95, %r111, %r2;
	mul.wide.s32 	%rd12, %r95, 4;
	add.s64 	%rd13, %rd1, %rd12;
	ld.global.f32 	%f126, [%rd13];
	setp.lt.f32 	%p57, %f126, %f160;
	setp.lt.f32 	%p58, %f126, %f161;
	selp.f32 	%f127, %f126, %f161, %p58;
	selp.f32 	%f128, %f126, %f160, %p57;
	selp.f32 	%f129, %f160, %f127, %p57;
	selp.b32 	%r96, %r111, %r120, %p57;
	add.s32 	%r97, %r111, 1;
	ld.global.f32 	%f130, [%rd13+4];
	setp.lt.f32 	%p59, %f130, %f128;
	setp.lt.f32 	%p60, %f130, %f129;
	selp.f32 	%f131, %f130, %f129, %p60;
	selp.f32 	%f132, %f130, %f128, %p59;
	selp.f32 	%f133, %f128, %f131, %p59;
	selp.b32 	%r98, %r97, %r96, %p59;
	add.s32 	%r99, %r111, 2;
	ld.global.f32 	%f134, [%rd13+8];
	setp.lt.f32 	%p61, %f134, %f132;
	setp.lt.f32 	%p62, %f134, %f133;
	selp.f32 	%f135, %f134, %f133, %p62;
	selp.f32 	%f136, %f134, %f132, %p61;
	selp.f32 	%f137, %f132, %f135, %p61;
	selp.b32 	%r100, %r99, %r98, %p61;
	add.s32 	%r101, %r111, 3;
	ld.global.f32 	%f138, [%rd13+12];
	setp.lt.f32 	%p63, %f138, %f136;
	setp.lt.f32 	%p64, %f138, %f137;
	selp.f32 	%f139, %f138, %f137, %p64;
	selp.f32 	%f160, %f138, %f136, %p63;
	selp.f32 	%f161, %f136, %f139, %p63;
	selp.b32 	%r120, %r101, %r100, %p63;
	add.s32 	%r111, %r111, 4;
$L__BB3_11:
	setp.eq.s32 	%p65, %r20, 0;
	@%p65 bra 	$L__BB3_14;
	add.s32 	%r117, %r111, %r2;
	neg.s32 	%r116, %r20;
	mov.f32 	%f159, %f160;
$L__BB3_13:
	.pragma "nounroll";
	mul.wide.s32 	%rd14, %r117, 4;
	add.s64 	%rd15, %rd1, %rd14;
	ld.global.f32 	%f140, [%rd15];
	setp.lt.f32 	%p66, %f140, %f159;
	setp.lt.f32 	%p67, %f140, %f161;
	selp.f32 	%f141, %f140, %f161, %p67;
	selp.f32 	%f160, %f140, %f159, %p66;
	selp.f32 	%f161, %f159, %f141, %p66;
	selp.b32 	%r120, %r111, %r120, %p66;
	add.s32 	%r111, %r111, 1;
	add.s32 	%r117, %r117, 1;
	add.s32 	%r116, %r116, 1;
	setp.ne.s32 	%p68, %r116, 0;
	mov.f32 	%f159, %f160;
	@%p68 bra 	$L__BB3_13;
$L__BB3_14:
	cvta.to.global.u64 	%rd16, %rd6;
	mul.wide.s32 	%rd17, %r1, 4;
	add.s64 	%rd3, %rd16, %rd17;
	mov.b32 	%r102, 0;
	st.global.u32 	[%rd3], %r102;
	setp.eq.s32 	%p69, %r120, -1;
	mul.f32 	%f142, %f27, %f161;
	setp.gtu.f32 	%p70, %f160, %f142;
	or.pred  	%p71, %p69, %p70;
	@%p71 bra 	$L__BB3_16;
	cvta.to.global.u64 	%rd18, %rd4;
	add.s64 	%rd20, %rd18, %rd17;
	st.global.u32 	[%rd20], %r1;
	cvta.to.global.u64 	%rd21, %rd5;
	add.s64 	%rd22, %rd21, %rd17;
	st.global.u32 	[%rd22], %r120;
	mov.b32 	%r103, 1;
	st.global.u32 	[%rd3], %r103;
$L__BB3_16:
	ret;

}


// ===== COMPILED SASS (sm_100) =====

	.target	sm_100

	.elftype	@"ET_EXEC"


//--------------------- .note.nv.tkinfo           --------------------------
	.section	.note.nv.tkinfo,"",@"SHT_NOTE"
	.sectionflags	@"SHF_NOTE_NV_TKINFO"
	.tkinfo
        /*0018*/ 	.word	0x00000002
        /*0030*/ 	.string	""
        /*0030*/ 	.string	"ptxas"
        /*0030*/ 	.string	"Cuda compilation tools, release 13.0, V13.0.88"
        /*0030*/ 	.string	"Build cuda_13.0.r13.0/compiler.36424714_0"
        /*0030*/ 	.string	"-arch sm_100 -m 64 "



//--------------------- .note.nv.cuinfo           --------------------------
	.section	.note.nv.cuinfo,"",@"SHT_NOTE"
	.sectionflags	@"SHF_NOTE_NV_CUINFO"
        /*0018*/ 	.short	0x0002
        /*001a*/ 	.short	0x0064
        /*001c*/ 	.short	0x0082
	.zero		2


//--------------------- .nv.info                  --------------------------
	.section	.nv.info,"",@"SHT_CUDA_INFO"
	.align	4


	//----- nvinfo : EIATTR_REGCOUNT
	.align		4
        /*0000*/ 	.byte	0x04, 0x2f
        /*0002*/ 	.short	(.L_10 - .L_9)
	.align		4
.L_9:
        /*0004*/ 	.word	index@(_Z18init_curand_kernelP17curandStateXORWOWmi)
        /*0008*/ 	.word	0x0000001f


	//----- nvinfo : EIATTR_FRAME_SIZE
	.align		4
.L_10:
        /*000c*/ 	.byte	0x04, 0x11
        /*000e*/ 	.short	(.L_12 - .L_11)
	.align		4
.L_11:
        /*0010*/ 	.word	index@(_Z18init_curand_kernelP17curandStateXORWOWmi)
        /*0014*/ 	.word	0x00000000


	//----- nvinfo : EIATTR_REGCOUNT
	.align		4
.L_12:
        /*0018*/ 	.byte	0x04, 0x2f
        /*001a*/ 	.short	(.L_14 - .L_13)
	.align		4
.L_13:
        /*001c*/ 	.word	index@(_Z24ransac_homography_kernelPfS_iS_PiS_P17curandStateXORWOW)
        /*0020*/ 	.word	0x00000098


	//----- nvinfo : EIATTR_FRAME_SIZE
	.align		4
.L_14:
        /*0024*/ 	.byte	0x04, 0x11
        /*0026*/ 	.short	(.L_16 - .L_15)
	.align		4
.L_15:
        /*0028*/ 	.word	index@($__internal_3_$__cuda_sm3x_div_rn_noftz_f32_slowpath)
        /*002c*/ 	.word	0x00000270


	//----- nvinfo : EIATTR_FRAME_SIZE
	.align		4
.L_16:
        /*0030*/ 	.byte	0x04, 0x11
        /*0032*/ 	.short	(.L_18 - .L_17)
	.align		4
.L_17:
        /*0034*/ 	.word	index@($__internal_2_$__cuda_sm20_sqrt_rn_f32_slowpath)
        /*0038*/ 	.word	0x00000270


	//----- nvinfo : EIATTR_FRAME_SIZE
	.align		4
.L_18:
        /*003c*/ 	.byte	0x04, 0x11
        /*003e*/ 	.short	(.L_20 - .L_19)
	.align		4
.L_19:
        /*0040*/ 	.word	index@($__internal_1_$__cuda_sm20_rcp_rn_f32_slowpath)
        /*0044*/ 	.word	0x00000270


	//----- nvinfo : EIATTR_FRAME_SIZE
	.align		4
.L_20:
        /*0048*/ 	.byte	0x04, 0x11
        /*004a*/ 	.short	(.L_22 - .L_21)
	.align		4
.L_21:
        /*004c*/ 	.word	index@(_Z24ransac_homography_kernelPfS_iS_PiS_P17curandStateXORWOW)
        /*0050*/ 	.word	0x00000270


	//----- nvinfo : EIATTR_REGCOUNT
	.align		4
.L_22:
        /*0054*/ 	.byte	0x04, 0x2f
        /*0056*/ 	.short	(.L_24 - .L_23)
	.align		4
.L_23:
        /*0058*/ 	.word	index@(_Z28compute_descriptor_distancesPfS_iiiS_)
        /*005c*/ 	.word	0x0000001f


	//----- nvinfo : EIATTR_FRAME_SIZE
	.align		4
.L_24:
        /*0060*/ 	.byte	0x04, 0x11
        /*0062*/ 	.short	(.L_26 - .L_25)
	.align		4
.L_25:
        /*0064*/ 	.word	index@($__internal_0_$__cuda_sm20_sqrt_rn_f32_slowpath)
        /*0068*/ 	.word	0x00000000


	//----- nvinfo : EIATTR_FRAME_SIZE
	.align		4
.L_26:
        /*006c*/ 	.byte	0x04, 0x11
        /*006e*/ 	.short	(.L_28 - .L_27)
	.align		4
.L_27:
        /*0070*/ 	.word	index@(_Z28compute_descriptor_distancesPfS_iiiS_)
        /*0074*/ 	.word	0x00000000


	//----- nvinfo : EIATTR_REGCOUNT
	.align		4
.L_28:
        /*0078*/ 	.byte	0x04, 0x2f
        /*007a*/ 	.short	(.L_30 - .L_29)
	.align		4
.L_29:
        /*007c*/ 	.word	index@(_Z17find_best_matchesPfiifPiS0_S0_S0_)
        /*0080*/ 	.word	0x0000001e


	//----- nvinfo : EIATTR_FRAME_SIZE
	.align		4
.L_30:
        /*0084*/ 	.byte	0x04, 0x11
        /*0086*/ 	.short	(.L_32 - .L_31)
	.align		4
.L_31:
        /*0088*/ 	.word	index@(_Z17find_best_matchesPfiifPiS0_S0_S0_)
        /*008c*/ 	.word	0x00000000


	//----- nvinfo : EIATTR_MIN_STACK_SIZE
	.align		4
.L_32:
        /*0090*/ 	.byte	0x04, 0x12
        /*0092*/ 	.short	(.L_34 - .L_33)
	.align		4
.L_33:
        /*0094*/ 	.word	index@(_Z17find_best_matchesPfiifPiS0_S0_S0_)
        /*0098*/ 	.word	0x00000000


	//----- nvinfo : EIATTR_MIN_STACK_SIZE
	.align		4
.L_34:
        /*009c*/ 	.byte	0x04, 0x12
        /*009e*/ 	.short	(.L_36 - .L_35)
	.align		4
.L_35:
        /*00a0*/ 	.word	index@(_Z28compute_descriptor_distancesPfS_iiiS_)
        /*00a4*/ 	.word	0x00000000


	//----- nvinfo : EIATTR_MIN_STACK_SIZE
	.align		4
.L_36:
        /*00a8*/ 	.byte	0x04, 0x12
        /*00aa*/ 	.short	(.L_38 - .L_37)
	.align		4
.L_37:
        /*00ac*/ 	.word	index@(_Z24ransac_homography_kernelPfS_iS_PiS_P17curandStateXORWOW)
        /*00b0*/ 	.word	0x00000270


	//----- nvinfo : EIATTR_MIN_STACK_SIZE
	.align		4
.L_38:
        /*00b4*/ 	.byte	0x04, 0x12
        /*00b6*/ 	.short	(.L_40 - .L_39)
	.align		4
.L_39:
        /*00b8*/ 	.word	index@(_Z18init_curand_kernelP17curandStateXORWOWmi)
        /*00bc*/ 	.word	0x00000000
.L_40:


//--------------------- .nv.compat                --------------------------
	.section	.nv.compat,"",@"SHT_CUDA_COMPAT_INFO"
	.align	4
        /*0000*/ 	.byte	0x02, 0x09, 0x00, 0x00, 0x02, 0x02, 0x01, 0x00, 0x02, 0x05, 0x05, 0x00, 0x03, 0x07, 0x01, 0x01
        /*0010*/ 	.byte	0x02, 0x03, 0x00, 0x00, 0x02, 0x06, 0x01, 0x00, 0x04, 0x0b, 0x08, 0x00, 0x01, 0x00, 0x00, 0x00
        /*0020*/ 	.byte	0x00, 0x00, 0x00, 0x00


//--------------------- .nv.info._Z17find_best_matchesPfiifPiS0_S0_S0_ --------------------------
	.section	.nv.info._Z17find_best_matchesPfiifPiS0_S0_S0_,"",@"SHT_CUDA_INFO"
	.sectionflags	@""
	.align	4


	//----- nvinfo : EIATTR_CUDA_API_VERSION
	.align		4
        /*0000*/ 	.byte	0x04, 0x37
        /*0002*/ 	.short	(.L_42 - .L_41)
.L_41:
        /*0004*/ 	.word	0x00000082


	//----- nvinfo : EIATTR_KPARAM_INFO
	.align		4
.L_42:
        /*0008*/ 	.byte	0x04, 0x17
        /*000a*/ 	.short	(.L_44 - .L_43)
.L_43:
        /*000c*/ 	.word	0x00000000
        /*0010*/ 	.short	0x0007
        /*0012*/ 	.short	0x0030
        /*0014*/ 	.byte	0x00, 0xf5, 0x21, 0x00


	//----- nvinfo : EIATTR_KPARAM_INFO
	.align		4
.L_44:
        /*0018*/ 	.byte	0x04, 0x17
        /*001a*/ 	.short	(.L_46 - .L_45)
.L_45:
        /*001c*/ 	.word	0x00000000
        /*0020*/ 	.short	0x0006
        /*0022*/ 	.short	0x0028
        /*0024*/ 	.byte	0x00, 0xf5, 0x21, 0x00


	//----- nvinfo : EIATTR_KPARAM_INFO
	.align		4
.L_46:
        /*0028*/ 	.byte	0x04, 0x17
        /*002a*/ 	.short	(.L_48 - .L_47)
.L_47:
        /*002c*/ 	.word	0x00000000
        /*0030*/ 	.short	0x0005
        /*0032*/ 	.short	0x0020
        /*0034*/ 	.byte	0x00, 0xf5, 0x21, 0x00


	//----- nvinfo : EIATTR_KPARAM_INFO
	.align		4
.L_48:
        /*0038*/ 	.byte	0x04, 0x17
        /*003a*/ 	.short	(.L_50 - .L_49)
.L_49:
        /*003c*/ 	.word	0x00000000
        /*0040*/ 	.short	0x0004
        /*0042*/ 	.short	0x0018
        /*0044*/ 	.byte	0x00, 0xf5, 0x21, 0x00


	//----- nvinfo : EIATTR_KPARAM_INFO
	.align		4
.L_50:
        /*0048*/ 	.byte	0x04, 0x17
        /*004a*/ 	.short	(.L_52 - .L_51)
.L_51:
        /*004c*/ 	.word	0x00000000
        /*0050*/ 	.short	0x0003
        /*0052*/ 	.short	0x0010
        /*0054*/ 	.byte	0x00, 0xf0, 0x11, 0x00


	//----- nvinfo : EIATTR_KPARAM_INFO
	.align		4
.L_52:
        /*0058*/ 	.byte	0x04, 0x17
        /*005a*/ 	.short	(.L_54 - .L_53)
.L_53:
        /*005c*/ 	.word	0x00000000
        /*0060*/ 	.short	0x0002
        /*0062*/ 	.short	0x000c
        /*0064*/ 	.byte	0x00, 0xf0, 0x11, 0x00


	//----- nvinfo : EIATTR_KPARAM_INFO
	.align		4
.L_54:
        /*0068*/ 	.byte	0x04, 0x17
        /*006a*/ 	.short	(.L_56 - .L_55)
.L_55:
        /*006c*/ 	.word	0x00000000
        /*0070*/ 	.short	0x0001
        /*0072*/ 	.short	0x0008
        /*0074*/ 	.byte	0x00, 0xf0, 0x11, 0x00


	//----- nvinfo : EIATTR_KPARAM_INFO
	.align		4
.L_56:
        /*0078*/ 	.byte	0x04, 0x17
        /*007a*/ 	.short	(.L_58 - .L_57)
.L_57:
        /*007c*/ 	.word	0x00000000
        /*0080*/ 	.short	0x0000
        /*0082*/ 	.short	0x0000
        /*0084*/ 	.byte	0x00, 0xf5, 0x21, 0x00


	//----- nvinfo : EIATTR_SPARSE_MMA_MASK
	.align		4
.L_58:
        /*0088*/ 	.byte	0x03, 0x50
        /*008a*/ 	.short	0x0000


	//----- nvinfo : EIATTR_MAXREG_COUNT
	.align		4
        /*008c*/ 	.byte	0x03, 0x1b
        /*008e*/ 	.short	0x00ff


	//----- nvinfo : EIATTR_MERCURY_ISA_VERSION
	.align		4
        /*0090*/ 	.byte	0x03, 0x5f
        /*0092*/ 	.short	0x0101


	//----- nvinfo : EIATTR_VRC_CTA_INIT_COUNT
	.align		4
        /*0094*/ 	.byte	0x02, 0x4a
	.zero		1
	.zero		1


	//----- nvinfo : EIATTR_EXIT_INSTR_OFFSETS
	.align		4
        /*0098*/ 	.byte	0x04, 0x1c
        /*009a*/ 	.short	(.L_60 - .L_59)


	//   ....[0]....
.L_59:
        /*009c*/ 	.word	0x00000070


	//   ....[1]....
        /*00a0*/ 	.word	0x00000fc0


	//   ....[2]....
        /*00a4*/ 	.word	0x00001050


	//----- nvinfo : EIATTR_CBANK_PARAM_SIZE
	.align		4
.L_60:
        /*00a8*/ 	.byte	0x03, 0x19
        /*00aa*/ 	.short	0x0038


	//----- nvinfo : EIATTR_PARAM_CBANK
	.align		4
        /*00ac*/ 	.byte	0x04, 0x0a
        /*00ae*/ 	.short	(.L_62 - .L_61)
	.align		4
.L_61:
        /*00b0*/ 	.word	index@(.nv.constant0._Z17find_best_matchesPfiifPiS0_S0_S0_)
        /*00b4*/ 	.short	0x0380
        /*00b6*/ 	.short	0x0038


	//----- nvinfo : EIATTR_SW_WAR
	.align		4
.L_62:
        /*00b8*/ 	.byte	0x04, 0x36
        /*00ba*/ 	.short	(.L_64 - .L_63)
.L_63:
        /*00bc*/ 	.word	0x00000008
.L_64:


//--------------------- .nv.info._Z28compute_descriptor_distancesPfS_iiiS_ --------------------------
	.section	.nv.info._Z28compute_descriptor_distancesPfS_iiiS_,"",@"SHT_CUDA_INFO"
	.sectionflags	@""
	.align	4


	//----- nvinfo : EIATTR_CUDA_API_VERSION
	.align		4
        /*0000*/ 	.byte	0x04, 0x37
        /*0002*/ 	.short	(.L_66 - .L_65)
.L_65:
        /*0004*/ 	.word	0x00000082


	//----- nvinfo : EIATTR_KPARAM_INFO
	.align		4
.L_66:
        /*0008*/ 	.byte	0x04, 0x17
        /*000a*/ 	.short	(.L_68 - .L_67)
.L_67:
        /*000c*/ 	.word	0x00000000
        /*0010*/ 	.short	0x0005
        /*0012*/ 	.short	0x0020
        /*0014*/ 	.byte	0x00, 0xf5, 0x21, 0x00


	//----- nvinfo : EIATTR_KPARAM_INFO
	.align		4
.L_68:
        /*0018*/ 	.byte	0x04, 0x17
        /*001a*/ 	.short	(.L_70 - .L_69)
.L_69:
        /*001c*/ 	.word	0x00000000
        /*0020*/ 	.short	0x0004
        /*0022*/ 	.short	0x0018
        /*0024*/ 	.byte	0x00, 0xf0, 0x11, 0x00


	//----- nvinfo : EIATTR_KPARAM_INFO
	.align		4
.L_70:
        /*0028*/ 	.byte	0x04, 0x17
        /*002a*/ 	.short	(.L_72 - .L_71)
.L_71:
        /*002c*/ 	.word	0x00000000
        /*0030*/ 	.short	0x0003
        /*0032*/ 	.short	0x0014
        /*0034*/ 	.byte	0x00, 0xf0, 0x11, 0x00


	//----- nvinfo : EIATTR_KPARAM_INFO
	.align		4
.L_72:
        /*0038*/ 	.byte	0x04, 0x17
        /*003a*/ 	.short	(.L_74 - .L_73)
.L_73:
        /*003c*/ 	.word	0x00000000
        /*0040*/ 	.short	0x0002
        /*0042*/ 	.short	0x0010
        /*0044*/ 	.byte	0x00, 0xf0, 0x11, 0x00


	//----- nvinfo : EIATTR_KPARAM_INFO
	.align		4
.L_74:
        /*0048*/ 	.byte	0x04, 0x17
        /*004a*/ 	.short	(.L_76 - .L_75)
.L_75:
        /*004c*/ 	.word	0x00000000
        /*0050*/ 	.short	0x0001
        /*0052*/ 	.short	0x0008
        /*0054*/ 	.byte	0x00, 0xf5, 0x21, 0x00


	//----- nvinfo : EIATTR_KPARAM_INFO
	.align		4
.L_76:
        /*0058*/ 	.byte	0x04, 0x17
        /*005a*/ 	.short	(.L_78 - .L_77)
.L_77:
        /*005c*/ 	.word	0x00000000
        /*0060*/ 	.short	0x0000
        /*0062*/ 	.short	0x0000
        /*0064*/ 	.byte	0x00, 0xf5, 0x21, 0x00


	//----- nvinfo : EIATTR_SPARSE_MMA_MASK
	.align		4
.L_78:
        /*0068*/ 	.byte	0x03, 0x50
        /*006a*/ 	.short	0x0000


	//----- nvinfo : EIATTR_MAXREG_COUNT
	.align		4
        /*006c*/ 	.byte	0x03, 0x1b
        /*006e*/ 	.short	0x00ff


	//----- nvinfo : EIATTR_MERCURY_ISA_VERSION
	.align		4
        /*0070*/ 	.byte	0x03, 0x5f
        /*0072*/ 	.short	0x0101


	//----- nvinfo : EIATTR_VRC_CTA_INIT_COUNT
	.align		4
        /*0074*/ 	.byte	0x02, 0x4a
	.zero		1
	.zero		1


	//----- nvinfo : EIATTR_EXIT_INSTR_OFFSETS
	.align		4
        /*0078*/ 	.byte	0x04, 0x1c
        /*007a*/ 	.short	(.L_80 - .L_79)


	//   ....[0]....
.L_79:
        /*007c*/ 	.word	0x00000080


	//   ....[1]....
        /*0080*/ 	.word	0x00000ae0


	//----- nvinfo : EIATTR_CRS_STACK_SIZE
	.align		4
.L_80:
        /*0084*/ 	.byte	0x04, 0x1e
        /*0086*/ 	.short	(.L_82 - .L_81)
.L_81:
        /*0088*/ 	.word	0x00000000


	//----- nvinfo : EIATTR_CBANK_PARAM_SIZE
	.align		4
.L_82:
        /*008c*/ 	.byte	0x03, 0x19
        /*008e*/ 	.short	0x0028


	//----- nvinfo : EIATTR_PARAM_CBANK
	.align		4
        /*0090*/ 	.byte	0x04, 0x0a
        /*0092*/ 	.short	(.L_84 - .L_83)
	.align		4
.L_83:
        /*0094*/ 	.word	index@(.nv.constant0._Z28compute_descriptor_distancesPfS_iiiS_)
        /*0098*/ 	.short	0x0380
        /*009a*/ 	.short	0x0028


	//----- nvinfo : EIATTR_SW_WAR
	.align		4
.L_84:
        /*009c*/ 	.byte	0x04, 0x36
        /*009e*/ 	.short	(.L_86 - .L_85)
.L_85:
        /*00a0*/ 	.word	0x00000008
.L_86:


//--------------------- .nv.info._Z24ransac_homography_kernelPfS_iS_PiS_P17curandStateXORWOW --------------------------
	.section	.nv.info._Z24ransac_homography_kernelPfS_iS_PiS_P17curandStateXORWOW,"",@"SHT_CUDA_INFO"
	.sectionflags	@""
	.align	4


	//----- nvinfo : EIATTR_CUDA_API_VERSION
	.align		4
        /*0000*/ 	.byte	0x04, 0x37
        /*0002*/ 	.short	(.L_88 - .L_87)
.L_87:
        /*0004*/ 	.word	0x00000082


	//----- nvinfo : EIATTR_KPARAM_INFO
	.align		4
.L_88:
        /*0008*/ 	.byte	0x04, 0x17
        /*000a*/ 	.short	(.L_90 - .L_89)
.L_89:
        /*000c*/ 	.word	0x00000000
        /*0010*/ 	.short	0x0006
        /*0012*/ 	.short	0x0030
        /*0014*/ 	.byte	0x00, 0xf5, 0x21, 0x00


	//----- nvinfo : EIATTR_KPARAM_INFO
	.align		4
.L_90:
        /*0018*/ 	.byte	0x04, 0x17
        /*001a*/ 	.short	(.L_92 - .L_91)
.L_91:
        /*001c*/ 	.word	0x00000000
        /*0020*/ 	.short	0x0005
        /*0022*/ 	.short	0x0028
        /*0024*/ 	.byte	0x00, 0xf5, 0x21, 0x00


	//----- nvinfo : EIATTR_KPARAM_INFO
	.align		4
.L_92:
        /*0028*/ 	.byte	0x04, 0x17
        /*002a*/ 	.short	(.L_94 - .L_93)
.L_93:
        /*002c*/ 	.word	0x00000000
        /*0030*/ 	.short	0x0004
        /*0032*/ 	.short	0x0020
        /*0034*/ 	.byte	0x00, 0xf5, 0x21, 0x00


	//----- nvinfo : EIATTR_KPARAM_INFO
	.align		4
.L_94:
        /*0038*/ 	.byte	0x04, 0x17
        /*003a*/ 	.short	(.L_96 - .L_95)
.L_95:
        /*003c*/ 	.word	0x00000000
        /*0040*/ 	.short	0x0003
        /*0042*/ 	.short	0x0018
        /*0044*/ 	.byte	0x00, 0xf5, 0x21, 0x00


	//----- nvinfo : EIATTR_KPARAM_INFO
	.align		4
.L_96:
        /*0048*/ 	.byte	0x04, 0x17
        /*004a*/ 	.short	(.L_98 - .L_97)
.L_97:
        /*004c*/ 	.word	0x00000000
        /*0050*/ 	.short	0x0002
        /*0052*/ 	.short	0x0010
        /*0054*/ 	.byte	0x00, 0xf0, 0x11, 0x00


	//----- nvinfo : EIATTR_KPARAM_INFO
	.align		4
.L_98:
        /*0058*/ 	.byte	0x04, 0x17
        /*005a*/ 	.short	(.L_100 - .L_99)
.L_99:
        /*005c*/ 	.word	0x00000000
        /*0060*/ 	.short	0x0001
        /*0062*/ 	.short	0x0008
        /*0064*/ 	.byte	0x00, 0xf5, 0x21, 0x00


	//----- nvinfo : EIATTR_KPARAM_INFO
	.align		4
.L_100:
        /*0068*/ 	.byte	0x04, 0x17
        /*006a*/ 	.short	(.L_102 - .L_101)
.L_101:
        /*006c*/ 	.word	0x00000000
        /*0070*/ 	.short	0x0000
        /*0072*/ 	.short	0x0000
        /*0074*/ 	.byte	0x00, 0xf5, 0x21, 0x00


	//----- nvinfo : EIATTR_SPARSE_MMA_MASK
	.align		4
.L_102:
        /*0078*/ 	.byte	0x03, 0x50
        /*007a*/ 	.short	0x0000


	//----- nvinfo : EIATTR_MAXREG_COUNT
	.align		4
        /*007c*/ 	.byte	0x03, 0x1b
        /*007e*/ 	.short	0x00ff


	//----- nvinfo : EIATTR_MERCURY_ISA_VERSION
	.align		4
        /*0080*/ 	.byte	0x03, 0x5f
        /*0082*/ 	.short	0x0101


	//----- nvinfo : EIATTR_VRC_CTA_INIT_COUNT
	.align		4
        /*0084*/ 	.byte	0x02, 0x4a
	.zero		1
	.zero		1


	//----- nvinfo : EIATTR_EXIT_INSTR_OFFSETS
	.align		4
        /*0088*/ 	.byte	0x04, 0x1c
        /*008a*/ 	.short	(.L_104 - .L_103)


	//   ....[0]....
.L_103:
        /*008c*/ 	.word	0x00000070


	//   ....[1]....
        /*0090*/ 	.word	0x00007620


	//----- nvinfo : EIATTR_CRS_STACK_SIZE
	.align		4
.L_104:
        /*0094*/ 	.byte	0x04, 0x1e
        /*0096*/ 	.short	(.L_106 - .L_105)
.L_105:
        /*0098*/ 	.word	0x00000000


	//----- nvinfo : EIATTR_CBANK_PARAM_SIZE
	.align		4
.L_106:
        /*009c*/ 	.byte	0x03, 0x19
        /*009e*/ 	.short	0x0038


	//----- nvinfo : EIATTR_PARAM_CBANK
	.align		4
        /*00a0*/ 	.byte	0x04, 0x0a
        /*00a2*/ 	.short	(.L_108 - .L_107)
	.align		4
.L_107:
        /*00a4*/ 	.word	index@(.nv.constant0._Z24ransac_homography_kernelPfS_iS_PiS_P17curandStateXORWOW)
        /*00a8*/ 	.short	0x0380
        /*00aa*/ 	.short	0x0038


	//----- nvinfo : EIATTR_SW_WAR
	.align		4
.L_108:
        /*00ac*/ 	.byte	0x04, 0x36
        /*00ae*/ 	.short	(.L_110 - .L_109)
.L_109:
        /*00b0*/ 	.word	0x00000008
.L_110:


//--------------------- .nv.info._Z18init_curand_kernelP17curandStateXORWOWmi --------------------------
	.section	.nv.info._Z18init_curand_kernelP17curandStateXORWOWmi,"",@"SHT_CUDA_INFO"
	.sectionflags	@""
	.align	4


	//----- nvinfo : EIATTR_CUDA_API_VERSION
	.align		4
        /*0000*/ 	.byte	0x04, 0x37
        /*0002*/ 	.short	(.L_112 - .L_111)
.L_111:
        /*0004*/ 	.word	0x00000082


	//----- nvinfo : EIATTR_KPARAM_INFO
	.align		4
.L_112:
        /*0008*/ 	.byte	0x04, 0x17
        /*000a*/ 	.short	(.L_114 - .L_113)
.L_113:
        /*000c*/ 	.word	0x00000000
        /*0010*/ 	.short	0x0002
        /*0012*/ 	.short	0x0010
        /*0014*/ 	.byte	0x00, 0xf0, 0x11, 0x00


	//----- nvinfo : EIATTR_KPARAM_INFO
	.align		4
.L_114:
        /*0018*/ 	.byte	0x04, 0x17
        /*001a*/ 	.short	(.L_116 - .L_115)
.L_115:
        /*001c*/ 	.word	0x00000000
        /*0020*/ 	.short	0x0001
        /*0022*/ 	.short	0x0008
        /*0024*/ 	.byte	0x00, 0xf0, 0x21, 0x00


	//----- nvinfo : EIATTR_KPARAM_INFO
	.align		4
.L_116:
        /*0028*/ 	.byte	0x04, 0x17
        /*002a*/ 	.short	(.L_118 - .L_117)
.L_117:
        /*002c*/ 	.word	0x00000000
        /*0030*/ 	.short	0x0000
        /*0032*/ 	.short	0x0000
        /*0034*/ 	.byte	0x00, 0xf5, 0x21, 0x00


	//----- nvinfo : EIATTR_SPARSE_MMA_MASK
	.align		4
.L_118:
        /*0038*/ 	.byte	0x03, 0x50
        /*003a*/ 	.short	0x0000


	//----- nvinfo : EIATTR_MAXREG_COUNT
	.align		4
        /*003c*/ 	.byte	0x03, 0x1b
        /*003e*/ 	.short	0x00ff


	//----- nvinfo : EIATTR_MERCURY_ISA_VERSION
	.align		4
        /*0040*/ 	.byte	0x03, 0x5f
        /*0042*/ 	.short	0x0101


	//----- nvinfo : EIATTR_VRC_CTA_INIT_COUNT
	.align		4
        /*0044*/ 	.byte	0x02, 0x4a
	.zero		1
	.zero		1


	//----- nvinfo : EIATTR_EXIT_INSTR_OFFSETS
	.align		4
        /*0048*/ 	.byte	0x04, 0x1c
        /*004a*/ 	.short	(.L_120 - .L_119)


	//   ....[0]....
.L_119:
        /*004c*/ 	.word	0x00000070


	//   ....[1]....
        /*0050*/ 	.word	0x00000f00


	//----- nvinfo : EIATTR_CRS_STACK_SIZE
	.align		4
.L_120:
        /*0054*/ 	.byte	0x04, 0x1e
        /*0056*/ 	.short	(.L_122 - .L_121)
.L_121:
        /*0058*/ 	.word	0x00000000


	//----- nvinfo : EIATTR_CBANK_PARAM_SIZE
	.align		4
.L_122:
        /*005c*/ 	.byte	0x03, 0x19
        /*005e*/ 	.short	0x0014


	//----- nvinfo : EIATTR_PARAM_CBANK
	.align		4
        /*0060*/ 	.byte	0x04, 0x0a
        /*0062*/ 	.short	(.L_124 - .L_123)
	.align		4
.L_123:
        /*0064*/ 	.word	index@(.nv.constant0._Z18init_curand_kernelP17curandStateXORWOWmi)
        /*0068*/ 	.short	0x0380
        /*006a*/ 	.short	0x0014


	//----- nvinfo : EIATTR_SW_WAR
	.align		4
.L_124:
        /*006c*/ 	.byte	0x04, 0x36
        /*006e*/ 	.short	(.L_126 - .L_125)
.L_125:
        /*0070*/ 	.word	0x00000008
.L_126:


//--------------------- .nv.callgraph             --------------------------
	.section	.nv.callgraph,"",@"SHT_CUDA_CALLGRAPH"
	.align	4
	.sectionentsize	8
	.align		4
        /*0000*/ 	.word	0x00000000
	.align		4
        /*0004*/ 	.word	0xffffffff
	.align		4
        /*0008*/ 	.word	0x00000000
	.align		4
        /*000c*/ 	.word	0xfffffffe
	.align		4
        /*0010*/ 	.word	0x00000000
	.align		4
        /*0014*/ 	.word	0xfffffffd
	.align		4
        /*0018*/ 	.word	0x00000000
	.align		4
        /*001c*/ 	.word	0xfffffffc


//--------------------- .nv.constant4             --------------------------
	.section	.nv.constant4,"a",@progbits
	.align	8
	.align		8
.nv.constant4:
        /*0000*/ 	.dword	precalc_xorwow_matrix
	.align		8
        /*0008*/ 	.dword	precalc_xorwow_offset_matrix
	.align		8
        /*0010*/ 	.dword	mrg32k3aM1
	.align		8
        /*0018*/ 	.dword	mrg32k3aM2
	.align		8
        /*0020*/ 	.dword	mrg32k3aM1SubSeq
	.align		8
        /*0028*/ 	.dword	mrg32k3aM2SubSeq
	.align		8
        /*0030*/ 	.dword	mrg32k3aM1Seq
	.align		8
        /*0038*/ 	.dword	mrg32k3aM2Seq


//--------------------- .nv.constant3             --------------------------
	.section	.nv.constant3,"a",@progbits
	.align	8
.nv.constant3:
	.type		__cr_lgamma_table,@object
	.size		__cr_lgamma_table,(.L_8 - __cr_lgamma_table)
__cr_lgamma_table:
        /*0000*/ 	.byte	0x00, 0x00, 0x00, 0x00, 0x00, 0x00, 0x00, 0x00, 0x00, 0x00, 0x00, 0x00, 0x00, 0x00, 0x00, 0x00
        /*0010*/ 	.byte	0xef, 0x39, 0xfa, 0xfe, 0x42, 0x2e, 0xe6, 0x3f, 0x02, 0x20, 0x2a, 0xfa, 0x0b, 0xab, 0xfc, 0x3f
        /*0020*/ 	.byte	0xf9, 0x2c, 0x92, 0x7c, 0xa7, 0x6c, 0x09, 0x40, 0xc9, 0x79, 0x44, 0x3c, 0x64, 0x26, 0x13, 0x40
        /*0030*/ 	.byte	0xca, 0x01, 0xcf, 0x3a, 0x27, 0x51, 0x1a, 0x40, 0x30, 0xcc, 0x2d, 0xf3, 0xe1, 0x0c, 0x21, 0x40
        /*0040*/ 	.byte	0x0d, 0xb7, 0xfc, 0x82, 0x8e, 0x35, 0x25, 0x40
.L_8:


//--------------------- .text._Z17find_best_matchesPfiifPiS0_S0_S0_ --------------------------
	.section	.text._Z17find_best_matchesPfiifPiS0_S0_S0_,"ax",@progbits
	.align	128
        .global         _Z17find_best_matchesPfiifPiS0_S0_S0_
        .type           _Z17find_best_matchesPfiifPiS0_S0_S0_,@function
        .size           _Z17find_best_matchesPfiifPiS0_S0_S0_,(.L_x_175 - _Z17find_best_matchesPfiifPiS0_S0_S0_)
        .other          _Z17find_best_matchesPfiifPiS0_S0_S0_,@"STO_CUDA_ENTRY STV_DEFAULT"
_Z17find_best_matchesPfiifPiS0_S0_S0_:
.text._Z17find_best_matchesPfiifPiS0_S0_S0_:
[----:B------:R-:W-:Y:S01]  /*0000*/  LDC R1, c[0x0][0x37c] ;  /* 0x0000df00ff017b82 */ /* 0x000fe20000000800 */
[----:B------:R-:W0:Y:S07]  /*0010*/  S2R R3, SR_TID.X ;  /* 0x0000000000037919 */ /* 0x000e2e0000002100 */
[----:B------:R-:W0:Y:S01]  /*0020*/  S2UR UR4, SR_CTAID.X ;  /* 0x00000000000479c3 */ /* 0x000e220000002500 */
[----:B------:R-:W1:Y:S07]  /*0030*/  LDCU UR5, c[0x0][0x388] ;  /* 0x00007100ff0577ac */ /* 0x000e6e0008000800 */
[----:B------:R-:W0:Y:S02]  /*0040*/  LDC R0, c[0x0][0x360] ;  /* 0x0000d800ff007b82 */ /* 0x000e240000000800 */
[----:B0-----:R-:W-:-:S05]  /*0050*/  IMAD R0, R0, UR4, R3 ;  /* 0x0000000400007c24 */ /* 0x001fca000f8e0203 */
[----:B-1----:R-:W-:-:S13]  /*0060*/  ISETP.GE.AND P0, PT, R0, UR5, PT ;  /* 0x0000000500007c0c */ /* 0x002fda000bf06270 */
[----:B------:R-:W-:Y:S05]  /*0070*/  @P0 EXIT ;  /* 0x000000000000094d */ /* 0x000fea0003800000 */
[----:B------:R-:W0:Y:S01]  /*0080*/  LDCU UR6, c[0x0][0x38c] ;  /* 0x00007180ff0677ac */ /* 0x000e220008000800 */
[----:B------:R-:W-:Y:S02]  /*0090*/  IMAD.MOV.U32 R7, RZ, RZ, -0x1 ;  /* 0xffffffffff077424 */ /* 0x000fe400078e00ff */
[----:B------:R-:W-:Y:S01]  /*00a0*/  IMAD.MOV.U32 R6, RZ, RZ, 0x7f7fffff ;  /* 0x7f7fffffff067424 */ /* 0x000fe200078e00ff */
[----:B------:R-:W1:Y:S01]  /*00b0*/  LDCU.64 UR10, c[0x0][0x358] ;  /* 0x00006b00ff0a77ac */ /* 0x000e620008000a00 */
[----:B------:R-:W-:Y:S01]  /*00c0*/  IMAD.MOV.U32 R5, RZ, RZ, 0x7f7fffff ;  /* 0x7f7fffffff057424 */ /* 0x000fe200078e00ff */
[----:B0-----:R-:W-:-:S09]  /*00d0*/  UISETP.GE.AND UP0, UPT, UR6, 0x1, UPT ;  /* 0x000000010600788c */ /* 0x001fd2000bf06270 */
[----:B-1----:R-:W-:Y:S05]  /*00e0*/  BRA.U !UP0, `(.L_x_0) ;  /* 0x0000000d08987547 */ /* 0x002fea000b800000 */
[----:B------:R-:W-:Y:S02]  /*00f0*/  UISETP.GE.U32.AND UP1, UPT, UR6, 0x10, UPT ;  /* 0x000000100600788c */ /* 0x000fe4000bf26070 */
[----:B------:R-:W-:Y:S01]  /*0100*/  IMAD R9, R0, UR6, RZ ;  /* 0x0000000600097c24 */ /* 0x000fe2000f8e02ff */
[----:B------:R-:W-:Y:S01]  /*0110*/  ULOP3.LUT UR7, UR6, 0xf, URZ, 0xc0, !UPT ;  /* 0x0000000f06077892 */ /* 0x000fe2000f8ec0ff */
[----:B------:R-:W-:Y:S02]  /*0120*/  IMAD.MOV.U32 R5, RZ, RZ, 0x7f7fffff ;  /* 0x7f7fffffff057424 */ /* 0x000fe400078e00ff */
[----:B------:R-:W-:Y:S01]  /*0130*/  IMAD.MOV.U32 R7, RZ, RZ, -0x1 ;  /* 0xffffffffff077424 */ /* 0x000fe200078e00ff */
[----:B------:R-:W-:Y:S01]  /*0140*/  UISETP.NE.AND UP0, UPT, UR7, URZ, UPT ;  /* 0x000000ff0700728c */ /* 0x000fe2000bf05270 */
[----:B------:R-:W-:Y:S02]  /*0150*/  IMAD.MOV.U32 R4, RZ, RZ, RZ ;  /* 0x000000ffff047224 */ /* 0x000fe400078e00ff */
[----:B------:R-:W-:Y:S01]  /*0160*/  IMAD.MOV.U32 R6, RZ, RZ, 0x7f7fffff ;  /* 0x7f7fffffff067424 */ /* 0x000fe200078e00ff */
[----:B------:R-:W-:Y:S07]  /*0170*/  BRA.U !UP1, `(.L_x_1) ;  /* 0x0000000509c47547 */ /* 0x000fee000b800000 */
[----:B------:R-:W0:Y:S01]  /*0180*/  LDCU.64 UR4, c[0x0][0x380] ;  /* 0x00007000ff0477ac */ /* 0x000e220008000a00 */
[----:B------:R-:W-:Y:S02]  /*0190*/  IMAD.MOV.U32 R5, RZ, RZ, 0x7f7fffff ;  /* 0x7f7fffffff057424 */ /* 0x000fe400078e00ff */
[----:B------:R-:W-:Y:S01]  /*01a0*/  IMAD.MOV.U32 R7, RZ, RZ, -0x1 ;  /* 0xffffffffff077424 */ /* 0x000fe200078e00ff */
[----:B------:R-:W-:Y:S01]  /*01b0*/  ULOP3.LUT UR8, UR6, 0x7ffffff0, URZ, 0xc0, !UPT ;  /* 0x7ffffff006087892 */ /* 0x000fe2000f8ec0ff */
[----:B------:R-:W-:Y:S02]  /*01c0*/  IMAD.MOV.U32 R10, RZ, RZ, RZ ;  /* 0x000000ffff0a7224 */ /* 0x000fe400078e00ff */
[----:B------:R-:W-:-:S03]  /*01d0*/  IMAD.MOV.U32 R8, RZ, RZ, R9 ;  /* 0x000000ffff087224 */ /* 0x000fc600078e0009 */
[----:B------:R-:W-:Y:S01]  /*01e0*/  IMAD.U32 R4, RZ, RZ, UR8 ;  /* 0x00000008ff047e24 */ /* 0x000fe2000f8e00ff */
[----:B0-----:R-:W-:-:S04]  /*01f0*/  UIADD3 UR4, UP1, UPT, UR4, 0x20, URZ ;  /* 0x0000002004047890 */ /* 0x001fc8000ff3e0ff */
[----:B------:R-:W-:-:S12]  /*0200*/  UIADD3.X UR5, UPT, UPT, URZ, UR5, URZ, UP1, !UPT ;  /* 0x00000005ff057290 */ /* 0x000fd80008ffe4ff */
.L_x_2:
[----:B------:R-:W-:Y:S02]  /*0210*/  IMAD.U32 R2, RZ, RZ, UR4 ;  /* 0x00000004ff027e24 */ /* 0x000fe4000f8e00ff */
[----:B------:R-:W-:Y:S02]  /*0220*/  IMAD.U32 R3, RZ, RZ, UR5 ;  /* 0x00000005ff037e24 */ /* 0x000fe4000f8e00ff */
[----:B------:R-:W-:-:S05]  /*0230*/  IMAD.WIDE R2, R8, 0x4, R2 ;  /* 0x0000000408027825 */ /* 0x000fca00078e0202 */
[----:B------:R-:W2:Y:S04]  /*0240*/  LDG.E R26, desc[UR10][R2.64+-0x20] ;  /* 0xffffe00a021a7981 */ /* 0x000ea8000c1e1900 */
[----:B------:R-:W3:Y:S04]  /*0250*/  LDG.E R25, desc[UR10][R2.64+-0x1c] ;  /* 0xffffe40a02197981 */ /* 0x000ee8000c1e1900 */
[----:B------:R-:W4:Y:S04]  /*0260*/  LDG.E R23, desc[UR10][R2.64+-0x18] ;  /* 0xffffe80a02177981 */ /* 0x000f28000c1e1900 */
[----:B------:R-:W5:Y:S04]  /*0270*/  LDG.E R22, desc[UR10][R2.64+-0x14] ;  /* 0xffffec0a02167981 */ /* 0x000f68000c1e1900 */
        /* <DEDUP_REMOVED lines=11> */
[----:B------:R0:W5:Y:S01]  /*0330*/  LDG.E R24, desc[UR10][R2.64+0x1c] ;  /* 0x00001c0a02187981 */ /* 0x000162000c1e1900 */
[----:B------:R-:W-:-:S02]  /*0340*/  IMAD.MOV.U32 R27, RZ, RZ, R6 ;  /* 0x000000ffff1b7224 */ /* 0x000fc400078e0006 */
[----:B------:R-:W-:-:S03]  /*0350*/  VIADD R8, R8, 0x10 ;  /* 0x0000001008087836 */ /* 0x000fc60000000000 */
[C---:B--2---:R-:W-:Y:S02]  /*0360*/  FSETP.GEU.AND P3, PT, R26.reuse, R27, PT ;  /* 0x0000001b1a00720b */ /* 0x044fe40003f6e000 */
[C---:B------:R-:W-:Y:S02]  /*0370*/  FSETP.GEU.AND P1, PT, R26.reuse, R5, PT ;  /* 0x000000051a00720b */ /* 0x040fe40003f2e000 */
[----:B------:R-:W-:Y:S02]  /*0380*/  FSEL R6, R26, R27, !P3 ;  /* 0x0000001b1a067208 */ /* 0x000fe40005800000 */
[----:B------:R-:W-:Y:S02]  /*0390*/  SEL R7, R10, R7, !P3 ;  /* 0x000000070a077207 */ /* 0x000fe40005800000 */
[----:B---3--:R-:W-:-:S05]  /*03a0*/  FSETP.GEU.AND P0, PT, R25, R6, PT ;  /* 0x000000061900720b */ /* 0x008fca0003f0e000 */
[----:B------:R-:W-:Y:S02]  /*03b0*/  @P3 FSEL R27, R26, R5, !P1 ;  /* 0x000000051a1b3208 */ /* 0x000fe40004800000 */
[C---:B------:R-:W-:Y:S02]  /*03c0*/  FSEL R5, R25.reuse, R6, !P0 ;  /* 0x0000000619057208 */ /* 0x040fe40004000000 */
[----:B------:R-:W-:Y:S02]  /*03d0*/  FSETP.GEU.AND P4, PT, R25, R27, PT ;  /* 0x0000001b1900720b */ /* 0x000fe40003f8e000 */
[----:B----4-:R-:W-:Y:S02]  /*03e0*/  FSETP.GEU.AND P1, PT, R23, R5, PT ;  /* 0x000000051700720b */ /* 0x010fe40003f2e000 */
[----:B------:R-:W-:Y:S01]  /*03f0*/  @P0 FSEL R6, R25, R27, !P4 ;  /* 0x0000001b19060208 */ /* 0x000fe20006000000 */
[----:B------:R-:W-:Y:S01]  /*0400*/  @!P0 VIADD R7, R10, 0x1 ;  /* 0x000000010a078836 */ /* 0x000fe20000000000 */
[----:B------:R-:W-:-:S02]  /*0410*/  FSEL R26, R23, R5, !P1 ;  /* 0x00000005171a7208 */ /* 0x000fc40004800000 */
[----:B------:R-:W-:Y:S02]  /*0420*/  FSETP.GEU.AND P4, PT, R23, R6, PT ;  /* 0x000000061700720b */ /* 0x000fe40003f8e000 */
[----:B-----5:R-:W-:-:S04]  /*0430*/  FSETP.GEU.AND P2, PT, R22, R26, PT ;  /* 0x0000001a1600720b */ /* 0x020fc80003f4e000 */
[----:B0-----:R-:W-:Y:S01]  /*0440*/  FSEL R2, R22, R26, !P2 ;  /* 0x0000001a16027208 */ /* 0x001fe20005000000 */
[----:B------:R-:W-:Y:S01]  /*0450*/  @!P1 VIADD R7, R10, 0x2 ;  /* 0x000000020a079836 */ /* 0x000fe20000000000 */
[----:B------:R-:W-:Y:S02]  /*0460*/  @P1 FSEL R5, R23, R6, !P4 ;  /* 0x0000000617051208 */ /* 0x000fe40006000000 */
[CC--:B------:R-:W-:Y:S02]  /*0470*/  FSETP.GEU.AND P5, PT, R21.reuse, R2.reuse, PT ;  /* 0x000000021500720b */ /* 0x0c0fe40003fae000 */
[-C--:B------:R-:W-:Y:S02]  /*0480*/  FSETP.GEU.AND P6, PT, R22, R5.reuse, PT ;  /* 0x000000051600720b */ /* 0x080fe40003fce000 */
[----:B------:R-:W-:Y:S01]  /*0490*/  FSEL R3, R21, R2, !P5 ;  /* 0x0000000215037208 */ /* 0x000fe20006800000 */
[----:B------:R-:W-:Y:S01]  /*04a0*/  @!P2 VIADD R7, R10, 0x3 ;  /* 0x000000030a07a836 */ /* 0x000fe20000000000 */
[----:B------:R-:W-:-:S02]  /*04b0*/  @P2 FSEL R26, R22, R5, !P6 ;  /* 0x00000005161a2208 */ /* 0x000fc40007000000 */
[CC--:B------:R-:W-:Y:S02]  /*04c0*/  FSETP.GEU.AND P4, PT, R20.reuse, R3.reuse, PT ;  /* 0x000000031400720b */ /* 0x0c0fe40003f8e000 */
[CC--:B------:R-:W-:Y:S02]  /*04d0*/  FSETP.GEU.AND P6, PT, R21.reuse, R26.reuse, PT ;  /* 0x0000001a1500720b */ /* 0x0c0fe40003fce000 */
[----:B------:R-:W-:Y:S01]  /*04e0*/  FSEL R5, R20, R3, !P4 ;  /* 0x0000000314057208 */ /* 0x000fe20006000000 */
[----:B------:R-:W-:Y:S01]  /*04f0*/  @!P5 VIADD R7, R10, 0x4 ;  /* 0x000000040a07d836 */ /* 0x000fe20000000000 */
[----:B------:R-:W-:Y:S02]  /*0500*/  @P5 FSEL R2, R21, R26, !P6 ;  /* 0x0000001a15025208 */ /* 0x000fe40007000000 */
[----:B------:R-:W-:Y:S02]  /*0510*/  FSETP.GEU.AND P3, PT, R19, R5, PT ;  /* 0x000000051300720b */ /* 0x000fe40003f6e000 */
[----:B------:R-:W-:-:S02]  /*0520*/  FSETP.GEU.AND P6, PT, R20, R2, PT ;  /* 0x000000021400720b */ /* 0x000fc40003fce000 */
[C---:B------:R-:W-:Y:S01]  /*0530*/  FSEL R6, R19.reuse, R5, !P3 ;  /* 0x0000000513067208 */ /* 0x040fe20005800000 */
[----:B------:R-:W-:Y:S01]  /*0540*/  @!P4 VIADD R7, R10, 0x5 ;  /* 0x000000050a07c836 */ /* 0x000fe20000000000 */
[----:B------:R-:W-:Y:S02]  /*0550*/  @P4 FSEL R3, R20, R2, !P6 ;  /* 0x0000000214034208 */ /* 0x000fe40007000000 */
[CC--:B------:R-:W-:Y:S02]  /*0560*/  FSETP.GEU.AND P0, PT, R18.reuse, R6.reuse, PT ;  /* 0x000000061200720b */ /* 0x0c0fe40003f0e000 */
[CC--:B------:R-:W-:Y:S02]  /*0570*/  FSETP.GEU.AND P6, PT, R19.reuse, R3.reuse, PT ;  /* 0x000000031300720b */ /* 0x0c0fe40003fce000 */
[----:B------:R-:W-:Y:S01]  /*0580*/  FSEL R2, R18, R6, !P0 ;  /* 0x0000000612027208 */ /* 0x000fe20004000000 */
[----:B------:R-:W-:Y:S01]  /*0590*/  @!P3 VIADD R7, R10, 0x6 ;  /* 0x000000060a07b836 */ /* 0x000fe20000000000 */
[----:B------:R-:W-:-:S02]  /*05a0*/  @P3 FSEL R5, R19, R3, !P6 ;  /* 0x0000000313053208 */ /* 0x000fc40007000000 */
[CC--:B------:R-:W-:Y:S02]  /*05b0*/  FSETP.GEU.AND P1, PT, R17.reuse, R2.reuse, PT ;  /* 0x000000021100720b */ /* 0x0c0fe40003f2e000 */
[-C--:B------:R-:W-:Y:S02]  /*05c0*/  FSETP.GEU.AND P6, PT, R18, R5.reuse, PT ;  /* 0x000000051200720b */ /* 0x080fe40003fce000 */
[C---:B------:R-:W-:Y:S01]  /*05d0*/  FSEL R3, R17.reuse, R2, !P1 ;  /* 0x0000000211037208 */ /* 0x040fe20004800000 */
[----:B------:R-:W-:Y:S01]  /*05e0*/  @!P0 VIADD R7, R10, 0x7 ;  /* 0x000000070a078836 */ /* 0x000fe20000000000 */
[----:B------:R-:W-:Y:S02]  /*05f0*/  @P0 FSEL R6, R18, R5, !P6 ;  /* 0x0000000512060208 */ /* 0x000fe40007000000 */
[----:B------:R-:W-:Y:S02]  /*0600*/  FSETP.GEU.AND P2, PT, R16, R3, PT ;  /* 0x000000031000720b */ /* 0x000fe40003f4e000 */
[----:B------:R-:W-:-:S02]  /*0610*/  FSETP.GEU.AND P6, PT, R17, R6, PT ;  /* 0x000000061100720b */ /* 0x000fc40003fce000 */
[----:B------:R-:W-:Y:S01]  /*0620*/  FSEL R5, R16, R3, !P2 ;  /* 0x0000000310057208 */ /* 0x000fe20005000000 */
        /* <DEDUP_REMOVED lines=22> */
[C---:B------:R-:W-:Y:S02]  /*0790*/  FSETP.GEU.AND P1, PT, R11.reuse, R14, PT ;  /* 0x0000000e0b00720b */ /* 0x040fe40003f2e000 */
[----:B------:R-:W-:Y:S02]  /*07a0*/  FSETP.GEU.AND P4, PT, R12, R2, PT ;  /* 0x000000020c00720b */ /* 0x000fe40003f8e000 */
[C---:B------:R-:W-:Y:S01]  /*07b0*/  FSEL R5, R11.reuse, R14, !P1 ;  /* 0x0000000e0b057208 */ /* 0x040fe20004800000 */
[----:B------:R-:W-:Y:S01]  /*07c0*/  @!P0 VIADD R7, R10, 0xd ;  /* 0x0000000d0a078836 */ /* 0x000fe20000000000 */
[----:B------:R-:W-:Y:S02]  /*07d0*/  @P0 FSEL R3, R12, R2, !P4 ;  /* 0x000000020c030208 */ /* 0x000fe40006000000 */
[----:B------:R-:W-:Y:S02]  /*07e0*/  FSETP.GEU.AND P2, PT, R24, R5, PT ;  /* 0x000000051800720b */ /* 0x000fe40003f4e000 */
[----:B------:R-:W-:-:S02]  /*07f0*/  FSETP.GEU.AND P0, PT, R11, R3, PT ;  /* 0x000000030b00720b */ /* 0x000fc40003f0e000 */
[----:B------:R-:W-:Y:S01]  /*0800*/  FSEL R6, R24, R5, !P2 ;  /* 0x0000000518067208 */ /* 0x000fe20005000000 */
[----:B------:R-:W-:Y:S01]  /*0810*/  @!P1 VIADD R7, R10, 0xe ;  /* 0x0000000e0a079836 */ /* 0x000fe20000000000 */
[----:B------:R-:W-:-:S04]  /*0820*/  @P1 FSEL R14, R11, R3, !P0 ;  /* 0x000000030b0e1208 */ /* 0x000fc80004000000 */
[----:B------:R-:W-:-:S03]  /*0830*/  FSETP.GEU.AND P0, PT, R24, R14, PT ;  /* 0x0000000e1800720b */ /* 0x000fc60003f0e000 */
[----:B------:R-:W-:Y:S01]  /*0840*/  @!P2 VIADD R7, R10, 0xf ;  /* 0x0000000f0a07a836 */ /* 0x000fe20000000000 */
[----:B------:R-:W-:Y:S01]  /*0850*/  @P2 FSEL R5, R24, R14, !P0 ;  /* 0x0000000e18052208 */ /* 0x000fe20004000000 */
[----:B------:R-:W-:-:S05]  /*0860*/  VIADD R10, R10, 0x10 ;  /* 0x000000100a0a7836 */ /* 0x000fca0000000000 */
[----:B------:R-:W-:-:S13]  /*0870*/  ISETP.NE.AND P1, PT, R10, R4, PT ;  /* 0x000000040a00720c */ /* 0x000fda0003f25270 */
[----:B------:R-:W-:Y:S05]  /*0880*/  @P1 BRA `(.L_x_2) ;  /* 0xfffffff800601947 */ /* 0x000fea000383ffff */
.L_x_1:
[----:B------:R-:W-:Y:S05]  /*0890*/  BRA.U !UP0, `(.L_x_0) ;  /* 0x0000000508ac7547 */ /* 0x000fea000b800000 */
[----:B------:R-:W-:Y:S02]  /*08a0*/  UISETP.GE.U32.AND UP0, UPT, UR7, 0x8, UPT ;  /* 0x000000080700788c */ /* 0x000fe4000bf06070 */
[----:B------:R-:W-:-:S04]  /*08b0*/  ULOP3.LUT UR5, UR6, 0x7, URZ, 0xc0, !UPT ;  /* 0x0000000706057892 */ /* 0x000fc8000f8ec0ff */
[----:B------:R-:W-:-:S03]  /*08c0*/  UISETP.NE.AND UP1, UPT, UR5, URZ, UPT ;  /* 0x000000ff0500728c */ /* 0x000fc6000bf25270 */
[----:B------:R-:W-:Y:S08]  /*08d0*/  BRA.U !UP0, `(.L_x_3) ;  /* 0x0000000108d07547 */ /* 0x000ff0000b800000 */
[----:B------:R-:W0:Y:S01]  /*08e0*/  LDC.64 R2, c[0x0][0x380] ;  /* 0x0000e000ff027b82 */ /* 0x000e220000000a00 */
[----:B------:R-:W-:-:S04]  /*08f0*/  IMAD.IADD R11, R9, 0x1, R4 ;  /* 0x00000001090b7824 */ /* 0x000fc800078e0204 */
[----:B0-----:R-:W-:-:S05]  /*0900*/  IMAD.WIDE R2, R11, 0x4, R2 ;  /* 0x000000040b027825 */ /* 0x001fca00078e0202 */
[----:B------:R-:W2:Y:S04]  /*0910*/  LDG.E R8, desc[UR10][R2.64] ;  /* 0x0000000a02087981 */ /* 0x000ea8000c1e1900 */
[----:B------:R-:W3:Y:S04]  /*0920*/  LDG.E R11, desc[UR10][R2.64+0x4] ;  /* 0x0000040a020b7981 */ /* 0x000ee8000c1e1900 */
[----:B------:R-:W4:Y:S04]  /*0930*/  LDG.E R13, desc[UR10][R2.64+0x8] ;  /* 0x0000080a020d7981 */ /* 0x000f28000c1e1900 */
[----:B------:R-:W5:Y:S04]  /*0940*/  LDG.E R14, desc[UR10][R2.64+0xc] ;  /* 0x00000c0a020e7981 */ /* 0x000f68000c1e1900 */
[----:B------:R-:W5:Y:S04]  /*0950*/  LDG.E R15, desc[UR10][R2.64+0x10] ;  /* 0x0000100a020f7981 */ /* 0x000f68000c1e1900 */
[----:B------:R-:W5:Y:S04]  /*0960*/  LDG.E R16, desc[UR10][R2.64+0x14] ;  /* 0x0000140a02107981 */ /* 0x000f68000c1e1900 */
[----:B------:R-:W5:Y:S04]  /*0970*/  LDG.E R17, desc[UR10][R2.64+0x18] ;  /* 0x0000180a02117981 */ /* 0x000f68000c1e1900 */
[----:B------:R0:W5:Y:S01]  /*0980*/  LDG.E R18, desc[UR10][R2.64+0x1c] ;  /* 0x00001c0a02127981 */ /* 0x000162000c1e1900 */
[----:B--2---:R-:W-:-:S02]  /*0990*/  FSETP.GEU.AND P2, PT, R8, R6, PT ;  /* 0x000000060800720b */ /* 0x004fc40003f4e000 */
[C---:B------:R-:W-:Y:S02]  /*09a0*/  FSETP.GEU.AND P1, PT, R8.reuse, R5, PT ;  /* 0x000000050800720b */ /* 0x040fe40003f2e000 */
[----:B------:R-:W-:Y:S02]  /*09b0*/  FSEL R10, R8, R6, !P2 ;  /* 0x00000006080a7208 */ /* 0x000fe40005000000 */
[----:B------:R-:W-:Y:S02]  /*09c0*/  SEL R7, R4, R7, !P2 ;  /* 0x0000000704077207 */ /* 0x000fe40005000000 */
[----:B---3--:R-:W-:-:S04]  /*09d0*/  FSETP.GEU.AND P0, PT, R11, R10, PT ;  /* 0x0000000a0b00720b */ /* 0x008fc80003f0e000 */
[----:B------:R-:W-:Y:S02]  /*09e0*/  FSEL R12, R11, R10, !P0 ;  /* 0x0000000a0b0c7208 */ /* 0x000fe40004000000 */
[----:B------:R-:W-:Y:S02]  /*09f0*/  @P2 FSEL R6, R8, R5, !P1 ;  /* 0x0000000508062208 */ /* 0x000fe40004800000 */
[----:B----4-:R-:W-:Y:S02]  /*0a00*/  FSETP.GEU.AND P1, PT, R13, R12, PT ;  /* 0x0000000c0d00720b */ /* 0x010fe40003f2e000 */
[----:B------:R-:W-:Y:S02]  /*0a10*/  FSETP.GEU.AND P3, PT, R11, R6, PT ;  /* 0x000000060b00720b */ /* 0x000fe40003f6e000 */
[----:B------:R-:W-:Y:S01]  /*0a20*/  FSEL R5, R13, R12, !P1 ;  /* 0x0000000c0d057208 */ /* 0x000fe20004800000 */
[----:B------:R-:W-:Y:S01]  /*0a30*/  @!P0 VIADD R7, R4, 0x1 ;  /* 0x0000000104078836 */ /* 0x000fe20000000000 */
[----:B------:R-:W-:-:S02]  /*0a40*/  @P0 FSEL R10, R11, R6, !P3 ;  /* 0x000000060b0a0208 */ /* 0x000fc40005800000 */
[CC--:B-----5:R-:W-:Y:S02]  /*0a50*/  FSETP.GEU.AND P3, PT, R14.reuse, R5.reuse, PT ;  /* 0x000000050e00720b */ /* 0x0e0fe40003f6e000 */
[CC--:B------:R-:W-:Y:S02]  /*0a60*/  FSETP.GEU.AND P4, PT, R13.reuse, R10.reuse, PT ;  /* 0x0000000a0d00720b */ /* 0x0c0fe40003f8e000 */
[----:B0-----:R-:W-:Y:S01]  /*0a70*/  FSEL R2, R14, R5, !P3 ;  /* 0x000000050e027208 */ /* 0x001fe20005800000 */
[----:B------:R-:W-:Y:S01]  /*0a80*/  @!P1 VIADD R7, R4, 0x2 ;  /* 0x0000000204079836 */ /* 0x000fe20000000000 */
[----:B------:R-:W-:Y:S02]  /*0a90*/  @P1 FSEL R12, R13, R10, !P4 ;  /* 0x0000000a0d0c1208 */ /* 0x000fe40006000000 */
[----:B------:R-:W-:Y:S02]  /*0aa0*/  FSETP.GEU.AND P4, PT, R15, R2, PT ;  /* 0x000000020f00720b */ /* 0x000fe40003f8e000 */
[----:B------:R-:W-:-:S02]  /*0ab0*/  FSETP.GEU.AND P5, PT, R14, R12, PT ;  /* 0x0000000c0e00720b */ /* 0x000fc40003fae000 */
[C---:B------:R-:W-:Y:S01]  /*0ac0*/  FSEL R3, R15.reuse, R2, !P4 ;  /* 0x000000020f037208 */ /* 0x040fe20006000000 */
[----:B------:R-:W-:Y:S01]  /*0ad0*/  @!P3 VIADD R7, R4, 0x3 ;  /* 0x000000030407b836 */ /* 0x000fe20000000000 */
[----:B------:R-:W-:Y:S02]  /*0ae0*/  @P3 FSEL R5, R14, R12, !P5 ;  /* 0x0000000c0e053208 */ /* 0x000fe40006800000 */
[C---:B------:R-:W-:Y:S02]  /*0af0*/  FSETP.GEU.AND P5, PT, R16.reuse, R3, PT ;  /* 0x000000031000720b */ /* 0x040fe40003fae000 */
[C---:B------:R-:W-:Y:S02]  /*0b00*/  FSETP.GEU.AND P2, PT, R15.reuse, R5, PT ;  /* 0x000000050f00720b */ /* 0x040fe40003f4e000 */
        /* <DEDUP_REMOVED lines=16> */
[----:B------:R-:W-:-:S08]  /*0c10*/  VIADD R4, R4, 0x8 ;  /* 0x0000000804047836 */ /* 0x000fd00000000000 */
.L_x_3:
        /* <DEDUP_REMOVED lines=11> */
[----:B------:R-:W5:Y:S01]  /*0cd0*/  LDG.E R14, desc[UR10][R2.64+0xc] ;  /* 0x00000c0a020e7981 */ /* 0x000f62000c1e1900 */
        /* <DEDUP_REMOVED lines=14> */
[----:B------:R-:W-:Y:S01]  /*0dc0*/  FSEL R6, R14, R5, !P1 ;  /* 0x000000050e067208 */ /* 0x000fe20004800000 */
[----:B------:R-:W-:Y:S01]  /*0dd0*/  @!P3 VIADD R7, R4, 0x2 ;  /* 0x000000020407b836 */ /* 0x000fe20000000000 */
[----:B------:R-:W-:-:S04]  /*0de0*/  @P3 FSEL R12, R13, R10, !P0 ;  /* 0x0000000a0d0c3208 */ /* 0x000fc80004000000 */
[----:B------:R-:W-:-:S03]  /*0df0*/  FSETP.GEU.AND P0, PT, R14, R12, PT ;  /* 0x0000000c0e00720b */ /* 0x000fc60003f0e000 */
[----:B------:R-:W-:Y:S01]  /*0e00*/  @!P1 VIADD R7, R4, 0x3 ;  /* 0x0000000304079836 */ /* 0x000fe20000000000 */
[----:B------:R-:W-:Y:S01]  /*0e10*/  @P1 FSEL R5, R14, R12, !P0 ;  /* 0x0000000c0e051208 */ /* 0x000fe20004000000 */
[----:B------:R-:W-:-:S08]  /*0e20*/  VIADD R4, R4, 0x4 ;  /* 0x0000000404047836 */ /* 0x000fd00000000000 */
.L_x_4:
[----:B------:R-:W-:Y:S05]  /*0e30*/  BRA.U !UP1, `(.L_x_0) ;  /* 0x0000000109447547 */ /* 0x000fea000b800000 */
[----:B------:R-:W0:Y:S01]  /*0e40*/  LDC.64 R10, c[0x0][0x380] ;  /* 0x0000e000ff0a7b82 */ /* 0x000e220000000a00 */
[----:B------:R-:W-:Y:S01]  /*0e50*/  IMAD.IADD R9, R9, 0x1, R4 ;  /* 0x0000000109097824 */ /* 0x000fe200078e0204 */
[----:B------:R-:W-:-:S12]  /*0e60*/  UIADD3 UR4, UPT, UPT, -UR4, URZ, URZ ;  /* 0x000000ff04047290 */ /* 0x000fd8000fffe1ff */
.L_x_5:
[----:B0-----:R-:W-:-:S06]  /*0e70*/  IMAD.WIDE R2, R9, 0x4, R10 ;  /* 0x0000000409027825 */ /* 0x001fcc00078e020a */
[----:B------:R-:W2:Y:S01]  /*0e80*/  LDG.E R2, desc[UR10][R2.64] ;  /* 0x0000000a02027981 */ /* 0x000ea2000c1e1900 */
[----:B------:R-:W-:Y:S01]  /*0e90*/  IMAD.MOV.U32 R13, RZ, RZ, R6 ;  /* 0x000000ffff0d7224 */ /* 0x000fe200078e0006 */
[----:B------:R-:W-:Y:S01]  /*0ea0*/  UIADD3 UR4, UPT, UPT, UR4, 0x1, URZ ;  /* 0x0000000104047890 */ /* 0x000fe2000fffe0ff */
[----:B------:R-:W-:-:S03]  /*0eb0*/  VIADD R9, R9, 0x1 ;  /* 0x0000000109097836 */ /* 0x000fc60000000000 */
[----:B------:R-:W-:Y:S01]  /*0ec0*/  UISETP.NE.AND UP0, UPT, UR4, URZ, UPT ;  /* 0x000000ff0400728c */ /* 0x000fe2000bf05270 */
[C---:B--2---:R-:W-:Y:S02]  /*0ed0*/  FSETP.GEU.AND P0, PT, R2.reuse, R13, PT ;  /* 0x0000000d0200720b */ /* 0x044fe40003f0e000 */
[C---:B------:R-:W-:Y:S02]  /*0ee0*/  FSETP.GEU.AND P1, PT, R2.reuse, R5, PT ;  /* 0x000000050200720b */ /* 0x040fe40003f2e000 */
[----:B------:R-:W-:Y:S02]  /*0ef0*/  FSEL R6, R2, R13, !P0 ;  /* 0x0000000d02067208 */ /* 0x000fe40004000000 */
[C---:B------:R-:W-:Y:S01]  /*0f00*/  SEL R7, R4.reuse, R7, !P0 ;  /* 0x0000000704077207 */ /* 0x040fe20004000000 */
[----:B------:R-:W-:-:S06]  /*0f10*/  VIADD R4, R4, 0x1 ;  /* 0x0000000104047836 */ /* 0x000fcc0000000000 */
[----:B------:R-:W-:-:S05]  /*0f20*/  @P0 FSEL R13, R2, R5, !P1 ;  /* 0x00000005020d0208 */ /* 0x000fca0004800000 */
[----:B------:R-:W-:Y:S01]  /*0f30*/  IMAD.MOV.U32 R5, RZ, RZ, R13 ;  /* 0x000000ffff057224 */ /* 0x000fe200078e000d */
[----:B------:R-:W-:Y:S06]  /*0f40*/  BRA.U UP0, `(.L_x_5) ;  /* 0xfffffffd00c87547 */ /* 0x000fec000b83ffff */
.L_x_0:
[----:B------:R-:W0:Y:S01]  /*0f50*/  LDCU UR4, c[0x0][0x390] ;  /* 0x00007200ff0477ac */ /* 0x000e220008000800 */
[----:B------:R-:W1:Y:S01]  /*0f60*/  LDC.64 R2, c[0x0][0x3b0] ;  /* 0x0000ec00ff027b82 */ /* 0x000e620000000a00 */
[----:B0-----:R-:W-:-:S05]  /*0f70*/  FMUL R5, R5, UR4 ;  /* 0x0000000405057c20 */ /* 0x001fca0008400000 */
[----:B------:R-:W-:Y:S01]  /*0f80*/  FSETP.GTU.AND P0, PT, R6, R5, PT ;  /* 0x000000050600720b */ /* 0x000fe20003f0c000 */
[----:B-1----:R-:W-:-:S03]  /*0f90*/  IMAD.WIDE R2, R0, 0x4, R2 ;  /* 0x0000000400027825 */ /* 0x002fc600078e0202 */
[----:B------:R-:W-:Y:S02]  /*0fa0*/  ISETP.EQ.OR P0, PT, R7, -0x1, P0 ;  /* 0xffffffff0700780c */ /* 0x000fe40000702670 */
[----:B------:R0:W-:Y:S11]  /*0fb0*/  STG.E desc[UR10][R2.64], RZ ;  /* 0x000000ff02007986 */ /* 0x0001f6000c10190a */
[----:B------:R-:W-:Y:S05]  /*0fc0*/  @P0 EXIT ;  /* 0x000000000000094d */ /* 0x000fea0003800000 */
[----:B------:R-:W1:Y:S01]  /*0fd0*/  LDC.64 R4, c[0x0][0x398] ;  /* 0x0000e600ff047b82 */ /* 0x000e620000000a00 */
[----:B------:R-:W-:-:S07]  /*0fe0*/  IMAD.MOV.U32 R11, RZ, RZ, 0x1 ;  /* 0x00000001ff0b7424 */ /* 0x000fce00078e00ff */
[----:B------:R-:W2:Y:S01]  /*0ff0*/  LDC.64 R8, c[0x0][0x3a0] ;  /* 0x0000e800ff087b82 */ /* 0x000ea20000000a00 */
[----:B-1----:R-:W-:-:S05]  /*1000*/  IMAD.WIDE R4, R0, 0x4, R4 ;  /* 0x0000000400047825 */ /* 0x002fca00078e0204 */
[----:B------:R-:W-:Y:S01]  /*1010*/  STG.E desc[UR10][R4.64], R0 ;  /* 0x0000000004007986 */ /* 0x000fe2000c10190a */
[----:B--2---:R-:W-:-:S05]  /*1020*/  IMAD.WIDE R8, R0, 0x4, R8 ;  /* 0x0000000400087825 */ /* 0x004fca00078e0208 */
[----:B------:R-:W-:Y:S04]  /*1030*/  STG.E desc[UR10][R8.64], R7 ;  /* 0x0000000708007986 */ /* 0x000fe8000c10190a */
[----:B------:R-:W-:Y:S01]  /*1040*/  STG.E desc[UR10][R2.64], R11 ;  /* 0x0000000b02007986 */ /* 0x000fe2000c10190a */
[----:B------:R-:W-:Y:S05]  /*1050*/  EXIT ;  /* 0x000000000000794d */ /* 0x000fea0003800000 */
.L_x_6:
[----:B------:R-:W-:-:S00]  /*1060*/  BRA `(.L_x_6) ;  /* 0xfffffffc00fc7947 */ /* 0x000fc0000383ffff */
[----:B------:R-:W-:-:S00]  /*1070*/  NOP ;  /* 0x0000000000007918 */ /* 0x000fc00000000000 */
        /* <DEDUP_REMOVED lines=8> */
.L_x_175:


//--------------------- .text._Z28compute_descriptor_distancesPfS_iiiS_ --------------------------
	.section	.text._Z28compute_descriptor_distancesPfS_iiiS_,"ax",@progbits
	.align	128
        .global         _Z28compute_descriptor_distancesPfS_iiiS_
        .type           _Z28compute_descriptor_distancesPfS_iiiS_,@function
        .size           _Z28compute_descriptor_distancesPfS_iiiS_,(.L_x_171 - _Z28compute_descriptor_distancesPfS_iiiS_)
        .other          _Z28compute_descriptor_distancesPfS_iiiS_,@"STO_CUDA_ENTRY STV_DEFAULT"
_Z28compute_descriptor_distancesPfS_iiiS_:
.text._Z28compute_descriptor_distancesPfS_iiiS_:
[----:B------:R-:W-:Y:S01]  /*0000*/  LDC R1, c[0x0][0x37c] ;  /* 0x0000df00ff017b82 */ /* 0x000fe20000000800 */
[----:B------:R-:W0:Y:S07]  /*0010*/  S2R R5, SR_TID.X ;  /* 0x0000000000057919 */ /* 0x000e2e0000002100 */
[----:B------:R-:W0:Y:S08]  /*0020*/  S2UR UR4, SR_CTAID.X ;  /* 0x00000000000479c3 */ /* 0x000e300000002500 */
[----:B------:R-:W0:Y:S08]  /*0030*/  LDC R6, c[0x0][0x360] ;  /* 0x0000d800ff067b82 */ /* 0x000e300000000800 */
[----:B------:R-:W1:Y:S01]  /*0040*/  LDC.64 R2, c[0x0][0x390] ;  /* 0x0000e400ff027b82 */ /* 0x000e620000000a00 */
[----:B0-----:R-:W-:-:S02]  /*0050*/  IMAD R6, R6, UR4, R5 ;  /* 0x0000000406067c24 */ /* 0x001fc4000f8e0205 */
[----:B-1----:R-:W-:-:S05]  /*0060*/  IMAD R5, R3, R2, RZ ;  /* 0x0000000203057224 */ /* 0x002fca00078e02ff */
[----:B------:R-:W-:-:S13]  /*0070*/  ISETP.GE.AND P0, PT, R6, R5, PT ;  /* 0x000000050600720c */ /* 0x000fda0003f06270 */
[----:B------:R-:W-:Y:S05]  /*0080*/  @P0 EXIT ;  /* 0x000000000000094d */ /* 0x000fea0003800000 */
[----:B------:R-:W0:Y:S01]  /*0090*/  LDC R0, c[0x0][0x398] ;  /* 0x0000e600ff007b82 */ /* 0x000e220000000800 */
[----:B------:R-:W1:Y:S01]  /*00a0*/  LDCU.64 UR12, c[0x0][0x358] ;  /* 0x00006b00ff0c77ac */ /* 0x000e620008000a00 */
[----:B------:R-:W-:Y:S01]  /*00b0*/  HFMA2 R9, -RZ, RZ, 0, 0 ;  /* 0x00000000ff097431 */ /* 0x000fe200000001ff */
[----:B0-----:R-:W-:-:S13]  /*00c0*/  ISETP.GE.AND P0, PT, R0, 0x1, PT ;  /* 0x000000010000780c */ /* 0x001fda0003f06270 */
[----:B-1----:R-:W-:Y:S05]  /*00d0*/  @!P0 BRA `(.L_x_7) ;  /* 0x00000008003c8947 */ /* 0x002fea0003800000 */
[----:B------:R-:W-:Y:S02]  /*00e0*/  IABS R7, R3 ;  /* 0x0000000300077213 */ /* 0x000fe40000000000 */
[----:B------:R-:W-:Y:S02]  /*00f0*/  LOP3.LUT R25, R0, 0x7, RZ, 0xc0, !PT ;  /* 0x0000000700197812 */ /* 0x000fe400078ec0ff */
[----:B------:R-:W0:Y:S08]  /*0100*/  I2F.RP R2, R7 ;  /* 0x0000000700027306 */ /* 0x000e300000209400 */
[----:B0-----:R-:W0:Y:S02]  /*0110*/  MUFU.RCP R2, R2 ;  /* 0x0000000200027308 */ /* 0x001e240000001000 */
[----:B0-----:R-:W-:-:S06]  /*0120*/  IADD3 R4, PT, PT, R2, 0xffffffe, RZ ;  /* 0x0ffffffe02047810 */ /* 0x001fcc0007ffe0ff */
[----:B------:R0:W1:Y:S02]  /*0130*/  F2I.FTZ.U32.TRUNC.NTZ R5, R4 ;  /* 0x0000000400057305 */ /* 0x000064000021f000 */
[----:B0-----:R-:W-:Y:S02]  /*0140*/  MOV R4, RZ ;  /* 0x000000ff00047202 */ /* 0x001fe40000000f00 */
[----:B-1----:R-:W-:-:S05]  /*0150*/  IADD3 R8, PT, PT, RZ, -R5, RZ ;  /* 0x80000005ff087210 */ /* 0x002fca0007ffe0ff */
[----:B------:R-:W-:Y:S01]  /*0160*/  IMAD R9, R8, R7, RZ ;  /* 0x0000000708097224 */ /* 0x000fe200078e02ff */
[----:B------:R-:W-:-:S03]  /*0170*/  IABS R8, R6 ;  /* 0x0000000600087213 */ /* 0x000fc60000000000 */
[----:B------:R-:W-:Y:S01]  /*0180*/  IMAD.HI.U32 R5, R5, R9, R4 ;  /* 0x0000000905057227 */ /* 0x000fe200078e0004 */
[----:B------:R-:W-:-:S05]  /*0190*/  MOV R9, RZ ;  /* 0x000000ff00097202 */ /* 0x000fca0000000f00 */
[----:B------:R-:W-:-:S05]  /*01a0*/  IMAD.HI.U32 R5, R5, R8, RZ ;  /* 0x0000000805057227 */ /* 0x000fca00078e00ff */
[----:B------:R-:W-:-:S05]  /*01b0*/  IADD3 R2, PT, PT, -R5, RZ, RZ ;  /* 0x000000ff05027210 */ /* 0x000fca0007ffe1ff */
[----:B------:R-:W-:-:S05]  /*01c0*/  IMAD R2, R7, R2, R8 ;  /* 0x0000000207027224 */ /* 0x000fca00078e0208 */
[----:B------:R-:W-:-:S13]  /*01d0*/  ISETP.GT.U32.AND P2, PT, R7, R2, PT ;  /* 0x000000020700720c */ /* 0x000fda0003f44070 */
[-C--:B------:R-:W-:Y:S02]  /*01e0*/  @!P2 IADD3 R2, PT, PT, R2, -R7.reuse, RZ ;  /* 0x800000070202a210 */ /* 0x080fe40007ffe0ff */
[----:B------:R-:W-:Y:S02]  /*01f0*/  @!P2 IADD3 R5, PT, PT, R5, 0x1, RZ ;  /* 0x000000010505a810 */ /* 0x000fe40007ffe0ff */
[----:B------:R-:W-:Y:S02]  /*0200*/  ISETP.GE.U32.AND P0, PT, R2, R7, PT ;  /* 0x000000070200720c */ /* 0x000fe40003f06070 */
[----:B------:R-:W-:Y:S02]  /*0210*/  LOP3.LUT R2, R6, R3, RZ, 0x3c, !PT ;  /* 0x0000000306027212 */ /* 0x000fe400078e3cff */
[----:B------:R-:W-:Y:S02]  /*0220*/  ISETP.NE.AND P2, PT, R3, RZ, PT ;  /* 0x000000ff0300720c */ /* 0x000fe40003f45270 */
[----:B------:R-:W-:-:S02]  /*0230*/  ISETP.GE.AND P1, PT, R2, RZ, PT ;  /* 0x000000ff0200720c */ /* 0x000fc40003f26270 */
[----:B------:R-:W-:-:S05]  /*0240*/  MOV R7, RZ ;  /* 0x000000ff00077202 */ /* 0x000fca0000000f00 */
[----:B------:R-:W-:Y:S02]  /*0250*/  @P0 IADD3 R5, PT, PT, R5, 0x1, RZ ;  /* 0x0000000105050810 */ /* 0x000fe40007ffe0ff */
[----:B------:R-:W-:-:S04]  /*0260*/  ISETP.GE.U32.AND P0, PT, R0, 0x8, PT ;  /* 0x000000080000780c */ /* 0x000fc80003f06070 */
[----:B------:R-:W-:Y:S02]  /*0270*/  @!P1 IADD3 R5, PT, PT, -R5, RZ, RZ ;  /* 0x000000ff05059210 */ /* 0x000fe40007ffe1ff */
[----:B------:R-:W-:Y:S02]  /*0280*/  @!P2 LOP3.LUT R5, RZ, R3, RZ, 0x33, !PT ;  /* 0x00000003ff05a212 */ /* 0x000fe400078e33ff */
[----:B------:R-:W-:Y:S02]  /*0290*/  ISETP.NE.AND P1, PT, R25, RZ, PT ;  /* 0x000000ff1900720c */ /* 0x000fe40003f25270 */
[C---:B------:R-:W-:Y:S01]  /*02a0*/  IADD3 R2, PT, PT, -R5.reuse, RZ, RZ ;  /* 0x000000ff05027210 */ /* 0x040fe20007ffe1ff */
[----:B------:R-:W-:-:S04]  /*02b0*/  IMAD R8, R5, R0, RZ ;  /* 0x0000000005087224 */ /* 0x000fc800078e02ff */
[----:B------:R-:W-:-:S04]  /*02c0*/  IMAD R3, R3, R2, R6 ;  /* 0x0000000203037224 */ /* 0x000fc800078e0206 */
[----:B------:R-:W-:Y:S01]  /*02d0*/  IMAD R10, R3, R0, RZ ;  /* 0x00000000030a7224 */ /* 0x000fe200078e02ff */
[----:B------:R-:W-:Y:S06]  /*02e0*/  @!P0 BRA `(.L_x_8) ;  /* 0x0000000000d48947 */ /* 0x000fec0003800000 */
[----:B------:R-:W0:Y:S01]  /*02f0*/  LDCU.128 UR8, c[0x0][0x380] ;  /* 0x00007000ff0877ac */ /* 0x000e220008000c00 */
[----:B------:R-:W-:Y:S01]  /*0300*/  LOP3.LUT R7, R0, 0x7ffffff8, RZ, 0xc0, !PT ;  /* 0x7ffffff800077812 */ /* 0x000fe200078ec0ff */
[----:B------:R-:W-:Y:S01]  /*0310*/  IMAD.MOV.U32 R9, RZ, RZ, RZ ;  /* 0x000000ffff097224 */ /* 0x000fe200078e00ff */
[----:B------:R-:W-:Y:S02]  /*0320*/  MOV R11, R10 ;  /* 0x0000000a000b7202 */ /* 0x000fe40000000f00 */
[----:B------:R-:W-:Y:S02]  /*0330*/  MOV R12, R8 ;  /* 0x00000008000c7202 */ /* 0x000fe40000000f00 */
[----:B------:R-:W-:Y:S01]  /*0340*/  IADD3 R27, PT, PT, -R7, RZ, RZ ;  /* 0x000000ff071b7210 */ /* 0x000fe20007ffe1ff */
[----:B0-----:R-:W-:Y:S02]  /*0350*/  UIADD3 UR6, UP0, UPT, UR8, 0x10, URZ ;  /* 0x0000001008067890 */ /* 0x001fe4000ff1e0ff */
[----:B------:R-:W-:-:S02]  /*0360*/  UIADD3 UR4, UP1, UPT, UR10, 0x10, URZ ;  /* 0x000000100a047890 */ /* 0x000fc4000ff3e0ff */
[----:B------:R-:W-:Y:S02]  /*0370*/  UIADD3.X UR7, UPT, UPT, URZ, UR9, URZ, UP0, !UPT ;  /* 0x00000009ff077290 */ /* 0x000fe400087fe4ff */
[----:B------:R-:W-:-:S12]  /*0380*/  UIADD3.X UR5, UPT, UPT, URZ, UR11, URZ, UP1, !UPT ;  /* 0x0000000bff057290 */ /* 0x000fd80008ffe4ff */
.L_x_9:
[----:B------:R-:W-:Y:S02]  /*0390*/  MOV R4, UR6 ;  /* 0x0000000600047c02 */ /* 0x000fe40008000f00 */
[----:B------:R-:W-:Y:S02]  /*03a0*/  MOV R5, UR7 ;  /* 0x0000000700057c02 */ /* 0x000fe40008000f00 */
[----:B------:R-:W-:Y:S02]  /*03b0*/  MOV R2, UR4 ;  /* 0x0000000400027c02 */ /* 0x000fe40008000f00 */
[----:B------:R-:W-:Y:S01]  /*03c0*/  MOV R3, UR5 ;  /* 0x0000000500037c02 */ /* 0x000fe20008000f00 */
[----:B------:R-:W-:-:S04]  /*03d0*/  IMAD.WIDE R4, R12, 0x4, R4 ;  /* 0x000000040c047825 */ /* 0x000fc800078e0204 */
[----:B------:R-:W-:Y:S01]  /*03e0*/  IMAD.WIDE R2, R11, 0x4, R2 ;  /* 0x000000040b027825 */ /* 0x000fe200078e0202 */
[----:B------:R-:W2:Y:S04]  /*03f0*/  LDG.E R21, desc[UR12][R4.64+-0x10] ;  /* 0xfffff00c04157981 */ /* 0x000ea8000c1e1900 */
[----:B------:R-:W2:Y:S04]  /*0400*/  LDG.E R22, desc[UR12][R2.64+-0x10] ;  /* 0xfffff00c02167981 */ /* 0x000ea8000c1e1900 */
[----:B------:R-:W3:Y:S04]  /*0410*/  LDG.E R13, desc[UR12][R4.64+-0xc] ;  /* 0xfffff40c040d7981 */ /* 0x000ee8000c1e1900 */
[----:B------:R-:W3:Y:S04]  /*0420*/  LDG.E R14, desc[UR12][R2.64+-0xc] ;  /* 0xfffff40c020e7981 */ /* 0x000ee8000c1e1900 */
[----:B------:R-:W4:Y:S04]  /*0430*/  LDG.E R15, desc[UR12][R4.64+-0x8] ;  /* 0xfffff80c040f7981 */ /* 0x000f28000c1e1900 */
[----:B------:R-:W4:Y:S04]  /*0440*/  LDG.E R16, desc[UR12][R2.64+-0x8] ;  /* 0xfffff80c02107981 */ /* 0x000f28000c1e1900 */
[----:B------:R-:W5:Y:S04]  /*0450*/  LDG.E R17, desc[UR12][R4.64+-0x4] ;  /* 0xfffffc0c04117981 */ /* 0x000f68000c1e1900 */
[----:B------:R-:W5:Y:S04]  /*0460*/  LDG.E R18, desc[UR12][R2.64+-0x4] ;  /* 0xfffffc0c02127981 */ /* 0x000f68000c1e1900 */
[----:B------:R-:W5:Y:S04]  /*0470*/  LDG.E R19, desc[UR12][R4.64] ;  /* 0x0000000c04137981 */ /* 0x000f68000c1e1900 */
[----:B------:R-:W5:Y:S04]  /*0480*/  LDG.E R20, desc[UR12][R2.64] ;  /* 0x0000000c02147981 */ /* 0x000f68000c1e1900 */
[----:B------:R-:W5:Y:S04]  /*0490*/  LDG.E R23, desc[UR12][R4.64+0x4] ;  /* 0x0000040c04177981 */ /* 0x000f68000c1e1900 */
[----:B------:R-:W5:Y:S01]  /*04a0*/  LDG.E R24, desc[UR12][R4.64+0xc] ;  /* 0x00000c0c04187981 */ /* 0x000f62000c1e1900 */
[----:B--2---:R-:W-:-:S03]  /*04b0*/  FADD R26, R21, -R22 ;  /* 0x80000016151a7221 */ /* 0x004fc60000000000 */
[----:B------:R-:W2:Y:S01]  /*04c0*/  LDG.E R22, desc[UR12][R2.64+0x4] ;  /* 0x0000040c02167981 */ /* 0x000ea2000c1e1900 */
[----:B------:R-:W-:-:S03]  /*04d0*/  FFMA R28, R26, R26, R9 ;  /* 0x0000001a1a1c7223 */ /* 0x000fc60000000009 */
[----:B------:R-:W2:Y:S04]  /*04e0*/  LDG.E R21, desc[UR12][R4.64+0x8] ;  /* 0x0000080c04157981 */ /* 0x000ea8000c1e1900 */
[----:B------:R-:W2:Y:S04]  /*04f0*/  LDG.E R26, desc[UR12][R2.64+0x8] ;  /* 0x0000080c021a7981 */ /* 0x000ea8000c1e1900 */
[----:B------:R-:W2:Y:S01]  /*0500*/  LDG.E R9, desc[UR12][R2.64+0xc] ;  /* 0x00000c0c02097981 */ /* 0x000ea2000c1e1900 */
[----:B---3--:R-:W-:Y:S01]  /*0510*/  FADD R13, R13, -R14 ;  /* 0x8000000e0d0d7221 */ /* 0x008fe20000000000 */
[----:B----4-:R-:W-:-:S03]  /*0520*/  FADD R15, R15, -R16 ;  /* 0x800000100f0f7221 */ /* 0x010fc60000000000 */
[----:B------:R-:W-:Y:S01]  /*0530*/  FFMA R28, R13, R13, R28 ;  /* 0x0000000d0d1c7223 */ /* 0x000fe2000000001c */
[----:B------:R-:W-:-:S03]  /*0540*/  IADD3 R27, PT, PT, R27, 0x8, RZ ;  /* 0x000000081b1b7810 */ /* 0x000fc60007ffe0ff */
[----:B------:R-:W-:Y:S01]  /*0550*/  FFMA R28, R15, R15, R28 ;  /* 0x0000000f0f1c7223 */ /* 0x000fe2000000001c */
[----:B-----5:R-:W-:Y:S01]  /*0560*/  FADD R17, R17, -R18 ;  /* 0x8000001211117221 */ /* 0x020fe20000000000 */
[----:B------:R-:W-:-:S03]  /*0570*/  ISETP.NE.AND P0, PT, R27, RZ, PT ;  /* 0x000000ff1b00720c */ /* 0x000fc60003f05270 */
[----:B------:R-:W-:Y:S01]  /*0580*/  FFMA R28, R17, R17, R28 ;  /* 0x00000011111c7223 */ /* 0x000fe2000000001c */
[----:B------:R-:W-:-:S04]  /*0590*/  FADD R19, R19, -R20 ;  /* 0x8000001413137221 */ /* 0x000fc80000000000 */
[----:B------:R-:W-:Y:S01]  /*05a0*/  FFMA R28, R19, R19, R28 ;  /* 0x00000013131c7223 */ /* 0x000fe2000000001c */
[----:B------:R-:W-:Y:S01]  /*05b0*/  VIADD R12, R12, 0x8 ;  /* 0x000000080c0c7836 */ /* 0x000fe20000000000 */
[----:B------:R-:W-:Y:S01]  /*05c0*/  IADD3 R11, PT, PT, R11, 0x8, RZ ;  /* 0x000000080b0b7810 */ /* 0x000fe20007ffe0ff */
[----:B--2---:R-:W-:-:S04]  /*05d0*/  FADD R23, R23, -R22 ;  /* 0x8000001617177221 */ /* 0x004fc80000000000 */
[----:B------:R-:W-:Y:S01]  /*05e0*/  FFMA R28, R23, R23, R28 ;  /* 0x00000017171c7223 */ /* 0x000fe2000000001c */
[----:B------:R-:W-:Y:S01]  /*05f0*/  FADD R21, R21, -R26 ;  /* 0x8000001a15157221 */ /* 0x000fe20000000000 */
[----:B------:R-:W-:-:S03]  /*0600*/  FADD R9, R24, -R9 ;  /* 0x8000000918097221 */ /* 0x000fc60000000000 */
[----:B------:R-:W-:-:S04]  /*0610*/  FFMA R28, R21, R21, R28 ;  /* 0x00000015151c7223 */ /* 0x000fc8000000001c */
[----:B------:R-:W-:Y:S01]  /*0620*/  FFMA R9, R9, R9, R28 ;  /* 0x0000000909097223 */ /* 0x000fe2000000001c */
[----:B------:R-:W-:Y:S06]  /*0630*/  @P0 BRA `(.L_x_9) ;  /* 0xfffffffc00540947 */ /* 0x000fec000383ffff */
.L_x_8:
[----:B------:R-:W-:Y:S05]  /*0640*/  @!P1 BRA `(.L_x_7) ;  /* 0x0000000000e09947 */ /* 0x000fea0003800000 */
[----:B------:R-:W-:Y:S02]  /*0650*/  ISETP.GE.U32.AND P0, PT, R25, 0x4, PT ;  /* 0x000000041900780c */ /* 0x000fe40003f06070 */
[----:B------:R-:W-:-:S04]  /*0660*/  LOP3.LUT R16, R0, 0x3, RZ, 0xc0, !PT ;  /* 0x0000000300107812 */ /* 0x000fc800078ec0ff */
[----:B------:R-:W-:-:S07]  /*0670*/  ISETP.NE.AND P1, PT, R16, RZ, PT ;  /* 0x000000ff1000720c */ /* 0x000fce0003f25270 */
[----:B------:R-:W-:Y:S06]  /*0680*/  @!P0 BRA `(.L_x_10) ;  /* 0x00000000005c8947 */ /* 0x000fec0003800000 */
[----:B------:R-:W0:Y:S01]  /*0690*/  LDC.64 R2, c[0x0][0x380] ;  /* 0x0000e000ff027b82 */ /* 0x000e220000000a00 */
[-C--:B------:R-:W-:Y:S02]  /*06a0*/  IADD3 R11, PT, PT, R8, R7.reuse, RZ ;  /* 0x00000007080b7210 */ /* 0x080fe40007ffe0ff */
[----:B------:R-:W-:-:S05]  /*06b0*/  IADD3 R13, PT, PT, R10, R7, RZ ;  /* 0x000000070a0d7210 */ /* 0x000fca0007ffe0ff */
[----:B------:R-:W1:Y:S01]  /*06c0*/  LDC.64 R4, c[0x0][0x388] ;  /* 0x0000e200ff047b82 */ /* 0x000e620000000a00 */
[----:B0-----:R-:W-:-:S05]  /*06d0*/  IMAD.WIDE R2, R11, 0x4, R2 ;  /* 0x000000040b027825 */ /* 0x001fca00078e0202 */
[----:B------:R-:W2:Y:S01]  /*06e0*/  LDG.E R11, desc[UR12][R2.64] ;  /* 0x0000000c020b7981 */ /* 0x000ea2000c1e1900 */
[----:B-1----:R-:W-:-:S03]  /*06f0*/  IMAD.WIDE R4, R13, 0x4, R4 ;  /* 0x000000040d047825 */ /* 0x002fc600078e0204 */
[----:B------:R-:W3:Y:S04]  /*0700*/  LDG.E R15, desc[UR12][R2.64+0x8] ;  /* 0x0000080c020f7981 */ /* 0x000ee8000c1e1900 */
[----:B------:R-:W2:Y:S04]  /*0710*/  LDG.E R12, desc[UR12][R4.64] ;  /* 0x0000000c040c7981 */ /* 0x000ea8000c1e1900 */
[----:B------:R-:W4:Y:S04]  /*0720*/  LDG.E R13, desc[UR12][R2.64+0x4] ;  /* 0x0000040c020d7981 */ /* 0x000f28000c1e1900 */
[----:B------:R-:W4:Y:S04]  /*0730*/  LDG.E R14, desc[UR12][R4.64+0x4] ;  /* 0x0000040c040e7981 */ /* 0x000f28000c1e1900 */
[----:B------:R-:W3:Y:S04]  /*0740*/  LDG.E R18, desc[UR12][R4.64+0x8] ;  /* 0x0000080c04127981 */ /* 0x000ee8000c1e1900 */
[----:B------:R-:W5:Y:S04]  /*0750*/  LDG.E R17, desc[UR12][R2.64+0xc] ;  /* 0x00000c0c02117981 */ /* 0x000f68000c1e1900 */
[----:B------:R-:W5:Y:S01]  /*0760*/  LDG.E R20, desc[UR12][R4.64+0xc] ;  /* 0x00000c0c04147981 */ /* 0x000f62000c1e1900 */
[----:B------:R-:W-:Y:S01]  /*0770*/  IADD3 R7, PT, PT, R7, 0x4, RZ ;  /* 0x0000000407077810 */ /* 0x000fe20007ffe0ff */
[----:B--2---:R-:W-:-:S04]  /*0780*/  FADD R12, R11, -R12 ;  /* 0x8000000c0b0c7221 */ /* 0x004fc80000000000 */
[----:B------:R-:W-:Y:S01]  /*0790*/  FFMA R9, R12, R12, R9 ;  /* 0x0000000c0c097223 */ /* 0x000fe20000000009 */
[----:B----4-:R-:W-:-:S04]  /*07a0*/  FADD R14, R13, -R14 ;  /* 0x8000000e0d0e7221 */ /* 0x010fc80000000000 */
[----:B------:R-:W-:Y:S01]  /*07b0*/  FFMA R9, R14, R14, R9 ;  /* 0x0000000e0e097223 */ /* 0x000fe20000000009 */
[----:B---3--:R-:W-:-:S04]  /*07c0*/  FADD R18, R15, -R18 ;  /* 0x800000120f127221 */ /* 0x008fc80000000000 */
[----:B------:R-:W-:Y:S01]  /*07d0*/  FFMA R9, R18, R18, R9 ;  /* 0x0000001212097223 */ /* 0x000fe20000000009 */
[----:B-----5:R-:W-:-:S04]  /*07e0*/  FADD R20, R17, -R20 ;  /* 0x8000001411147221 */ /* 0x020fc80000000000 */
[----:B------:R-:W-:-:S07]  /*07f0*/  FFMA R9, R20, R20, R9 ;  /* 0x0000001414097223 */ /* 0x000fce0000000009 */
.L_x_10:
[----:B------:R-:W-:Y:S05]  /*0800*/  @!P1 BRA `(.L_x_7) ;  /* 0x0000000000709947 */ /* 0x000fea0003800000 */
[----:B------:R-:W0:Y:S01]  /*0810*/  LDC.64 R14, c[0x0][0x380] ;  /* 0x0000e000ff0e7b82 */ /* 0x000e220000000a00 */
[----:B------:R-:W-:Y:S02]  /*0820*/  ISETP.NE.AND P0, PT, R16, 0x1, PT ;  /* 0x000000011000780c */ /* 0x000fe40003f05270 */
[----:B------:R-:W-:-:S04]  /*0830*/  LOP3.LUT R0, R0, 0x1, RZ, 0xc0, !PT ;  /* 0x0000000100007812 */ /* 0x000fc800078ec0ff */
[----:B------:R-:W-:Y:S01]  /*0840*/  ISETP.NE.U32.AND P1, PT, R0, 0x1, PT ;  /* 0x000000010000780c */ /* 0x000fe20003f25070 */
[----:B------:R-:W1:Y:S06]  /*0850*/  LDC.64 R12, c[0x0][0x388] ;  /* 0x0000e200ff0c7b82 */ /* 0x000e6c0000000a00 */
[-C--:B------:R-:W-:Y:S02]  /*0860*/  @P0 IADD3 R11, PT, PT, R8, R7.reuse, RZ ;  /* 0x00000007080b0210 */ /* 0x080fe40007ffe0ff */
[----:B------:R-:W2:Y:S01]  /*0870*/  LDC.64 R4, c[0x0][0x380] ;  /* 0x0000e000ff047b82 */ /* 0x000ea20000000a00 */
[----:B------:R-:W-:-:S02]  /*0880*/  @P0 IADD3 R17, PT, PT, R10, R7, RZ ;  /* 0x000000070a110210 */ /* 0x000fc40007ffe0ff */
[----:B------:R-:W-:-:S05]  /*0890*/  @P0 IADD3 R7, PT, PT, R7, 0x2, RZ ;  /* 0x0000000207070810 */ /* 0x000fca0007ffe0ff */
[----:B------:R-:W3:Y:S01]  /*08a0*/  LDC.64 R2, c[0x0][0x388] ;  /* 0x0000e200ff027b82 */ /* 0x000ee20000000a00 */
[----:B0-----:R-:W-:Y:S01]  /*08b0*/  @P0 IMAD.WIDE R14, R11, 0x4, R14 ;  /* 0x000000040b0e0825 */ /* 0x001fe200078e020e */
[----:B------:R-:W-:-:S03]  /*08c0*/  @!P1 IADD3 R11, PT, PT, R8, R7, RZ ;  /* 0x00000007080b9210 */ /* 0x000fc60007ffe0ff */
[----:B------:R-:W-:Y:S01]  /*08d0*/  @!P1 IMAD.IADD R7, R10, 0x1, R7 ;  /* 0x000000010a079824 */ /* 0x000fe200078e0207 */
[----:B------:R-:W4:Y:S01]  /*08e0*/  @P0 LDG.E R0, desc[UR12][R14.64] ;  /* 0x0000000c0e000981 */ /* 0x000f22000c1e1900 */
[----:B-1----:R-:W-:-:S03]  /*08f0*/  @P0 IMAD.WIDE R12, R17, 0x4, R12 ;  /* 0x00000004110c0825 */ /* 0x002fc600078e020c */
[----:B------:R-:W5:Y:S04]  /*0900*/  @P0 LDG.E R8, desc[UR12][R14.64+0x4] ;  /* 0x0000040c0e080981 */ /* 0x000f68000c1e1900 */
[----:B------:R-:W4:Y:S01]  /*0910*/  @P0 LDG.E R17, desc[UR12][R12.64] ;  /* 0x0000000c0c110981 */ /* 0x000f22000c1e1900 */
[----:B--2---:R-:W-:-:S03]  /*0920*/  @!P1 IMAD.WIDE R4, R11, 0x4, R4 ;  /* 0x000000040b049825 */ /* 0x004fc600078e0204 */
[----:B------:R-:W5:Y:S04]  /*0930*/  @P0 LDG.E R19, desc[UR12][R12.64+0x4] ;  /* 0x0000040c0c130981 */ /* 0x000f68000c1e1900 */
[----:B------:R-:W2:Y:S01]  /*0940*/  @!P1 LDG.E R4, desc[UR12][R4.64] ;  /* 0x0000000c04049981 */ /* 0x000ea2000c1e1900 */
[----:B---3--:R-:W-:-:S06]  /*0950*/  @!P1 IMAD.WIDE R2, R7, 0x4, R2 ;  /* 0x0000000407029825 */ /* 0x008fcc00078e0202 */
[----:B------:R-:W2:Y:S01]  /*0960*/  @!P1 LDG.E R3, desc[UR12][R2.64] ;  /* 0x0000000c02039981 */ /* 0x000ea2000c1e1900 */
[----:B----4-:R-:W-:Y:S01]  /*0970*/  @P0 FADD R0, R0, -R17 ;  /* 0x8000001100000221 */ /* 0x010fe20000000000 */
[----:B-----5:R-:W-:-:S03]  /*0980*/  @P0 FADD R19, R8, -R19 ;  /* 0x8000001308130221 */ /* 0x020fc60000000000 */
[----:B------:R-:W-:-:S04]  /*0990*/  @P0 FFMA R0, R0, R0, R9 ;  /* 0x0000000000000223 */ /* 0x000fc80000000009 */
[----:B------:R-:W-:Y:S01]  /*09a0*/  @P0 FFMA R9, R19, R19, R0 ;  /* 0x0000001313090223 */ /* 0x000fe20000000000 */
[----:B--2---:R-:W-:-:S04]  /*09b0*/  @!P1 FADD R0, R4, -R3 ;  /* 0x8000000304009221 */ /* 0x004fc80000000000 */
[----:B------:R-:W-:-:S07]  /*09c0*/  @!P1 FFMA R9, R0, R0, R9 ;  /* 0x0000000000099223 */ /* 0x000fce0000000009 */
.L_x_7:
[----:B------:R-:W-:Y:S01]  /*09d0*/  IADD3 R0, PT, PT, R9, -0xd000000, RZ ;  /* 0xf300000009007810 */ /* 0x000fe20007ffe0ff */
[----:B------:R0:W1:Y:S01]  /*09e0*/  MUFU.RSQ R2, R9 ;  /* 0x0000000900027308 */ /* 0x0000620000001400 */
[----:B------:R-:W-:Y:S02]  /*09f0*/  BSSY.RECONVERGENT B0, `(.L_x_11) ;  /* 0x000000b000007945 */ /* 0x000fe40003800200 */
[----:B------:R-:W-:-:S13]  /*0a00*/  ISETP.GT.U32.AND P0, PT, R0, 0x727fffff, PT ;  /* 0x727fffff0000780c */ /* 0x000fda0003f04070 */
[----:B0-----:R-:W-:Y:S05]  /*0a10*/  @!P0 BRA `(.L_x_12) ;  /* 0x0000000000108947 */ /* 0x001fea0003800000 */
[----:B------:R-:W-:Y:S02]  /*0a20*/  MOV R0, R9 ;  /* 0x0000000900007202 */ /* 0x000fe40000000f00 */
[----:B------:R-:W-:-:S07]  /*0a30*/  MOV R8, 0xa50 ;  /* 0x00000a5000087802 */ /* 0x000fce0000000f00 */
[----:B-1----:R-:W-:Y:S05]  /*0a40*/  CALL.REL.NOINC `($__internal_0_$__cuda_sm20_sqrt_rn_f32_slowpath) ;  /* 0x0000000000287944 */ /* 0x002fea0003c00000 */
[----:B------:R-:W-:Y:S05]  /*0a50*/  BRA `(.L_x_13) ;  /* 0x0000000000107947 */ /* 0x000fea0003800000 */
.L_x_12:
[C---:B-1----:R-:W-:Y:S01]  /*0a60*/  FMUL.FTZ R0, R2.reuse, R9 ;  /* 0x0000000902007220 */ /* 0x042fe20000410000 */
[----:B------:R-:W-:-:S03]  /*0a70*/  FMUL.FTZ R2, R2, 0.5 ;  /* 0x3f00000002027820 */ /* 0x000fc60000410000 */
[----:B------:R-:W-:-:S04]  /*0a80*/  FFMA R5, -R0, R0, R9 ;  /* 0x0000000000057223 */ /* 0x000fc80000000109 */
[----:B------:R-:W-:-:S07]  /*0a90*/  FFMA R5, R5, R2, R0 ;  /* 0x0000000205057223 */ /* 0x000fce0000000000 */
.L_x_13:
[----:B------:R-:W-:Y:S05]  /*0aa0*/  BSYNC.RECONVERGENT B0 ;  /* 0x0000000000007941 */ /* 0x000fea0003800200 */
.L_x_11:
[----:B------:R-:W0:Y:S02]  /*0ab0*/  LDC.64 R2, c[0x0][0x3a0] ;  /* 0x0000e800ff027b82 */ /* 0x000e240000000a00 */
[----:B0-----:R-:W-:-:S05]  /*0ac0*/  IMAD.WIDE R6, R6, 0x4, R2 ;  /* 0x0000000406067825 */ /* 0x001fca00078e0202 */
[----:B------:R-:W-:Y:S01]  /*0ad0*/  STG.E desc[UR12][R6.64], R5 ;  /* 0x0000000506007986 */ /* 0x000fe2000c10190c */
[----:B------:R-:W-:Y:S05]  /*0ae0*/  EXIT ;  /* 0x000000000000794d */ /* 0x000fea0003800000 */
        .weak           $__internal_0_$__cuda_sm20_sqrt_rn_f32_slowpath
        .type           $__internal_0_$__cuda_sm20_sqrt_rn_f32_slowpath,@function
        .size           $__internal_0_$__cuda_sm20_sqrt_rn_f32_slowpath,(.L_x_171 - $__internal_0_$__cuda_sm20_sqrt_rn_f32_slowpath)
$__internal_0_$__cuda_sm20_sqrt_rn_f32_slowpath:
[----:B------:R-:W-:-:S13]  /*0af0*/  LOP3.LUT P0, RZ, R0, 0x7fffffff, RZ, 0xc0, !PT ;  /* 0x7fffffff00ff7812 */ /* 0x000fda000780c0ff */
[----:B------:R-:W-:Y:S01]  /*0b00*/  @!P0 MOV R2, R0 ;  /* 0x0000000000028202 */ /* 0x000fe20000000f00 */
[----:B------:R-:W-:Y:S06]  /*0b10*/  @!P0 BRA `(.L_x_14) ;  /* 0x0000000000408947 */ /* 0x000fec0003800000 */
[----:B------:R-:W-:-:S13]  /*0b20*/  FSETP.GEU.FTZ.AND P0, PT, R0, RZ, PT ;  /* 0x000000ff0000720b */ /* 0x000fda0003f1e000 */
[----:B------:R-:W-:Y:S01]  /*0b30*/  @!P0 MOV R2, 0x7fffffff ;  /* 0x7fffffff00028802 */ /* 0x000fe20000000f00 */
[----:B------:R-:W-:Y:S06]  /*0b40*/  @!P0 BRA `(.L_x_14) ;  /* 0x0000000000348947 */ /* 0x000fec0003800000 */
[----:B------:R-:W-:-:S13]  /*0b50*/  FSETP.GTU.FTZ.AND P0, PT, |R0|, +INF , PT ;  /* 0x7f8000000000780b */ /* 0x000fda0003f1c200 */
[----:B------:R-:W-:Y:S01]  /*0b60*/  @P0 FADD.FTZ R2, R0, 1 ;  /* 0x3f80000000020421 */ /* 0x000fe20000010000 */
[----:B------:R-:W-:Y:S06]  /*0b70*/  @P0 BRA `(.L_x_14) ;  /* 0x0000000000280947 */ /* 0x000fec0003800000 */
[----:B------:R-:W-:-:S13]  /*0b80*/  FSETP.NEU.FTZ.AND P0, PT, |R0|, +INF , PT ;  /* 0x7f8000000000780b */ /* 0x000fda0003f1d200 */
[----:B------:R-:W-:-:S04]  /*0b90*/  @P0 FFMA R3, R0, 1.84467440737095516160e+19, RZ ;  /* 0x5f80000000030823 */ /* 0x000fc800000000ff */
[----:B------:R-:W0:Y:S02]  /*0ba0*/  @P0 MUFU.RSQ R2, R3 ;  /* 0x0000000300020308 */ /* 0x000e240000001400 */
[----:B0-----:R-:W-:Y:S01]  /*0bb0*/  @P0 FMUL.FTZ R4, R3, R2 ;  /* 0x0000000203040220 */ /* 0x001fe20000410000 */
[----:B------:R-:W-:Y:S01]  /*0bc0*/  @P0 FMUL.FTZ R7, R2, 0.5 ;  /* 0x3f00000002070820 */ /* 0x000fe20000410000 */
[----:B------:R-:W-:Y:S02]  /*0bd0*/  @!P0 MOV R2, R0 ;  /* 0x0000000000028202 */ /* 0x000fe40000000f00 */
[----:B------:R-:W-:-:S04]  /*0be0*/  @P0 FADD.FTZ R5, -R4, -RZ ;  /* 0x800000ff04050221 */ /* 0x000fc80000010100 */
[----:B------:R-:W-:-:S04]  /*0bf0*/  @P0 FFMA R5, R4, R5, R3 ;  /* 0x0000000504050223 */ /* 0x000fc80000000003 */
[----:B------:R-:W-:-:S04]  /*0c00*/  @P0 FFMA R5, R5, R7, R4 ;  /* 0x0000000705050223 */ /* 0x000fc80000000004 */
[----:B------:R-:W-:-:S07]  /*0c10*/  @P0 FMUL.FTZ R2, R5, 2.3283064365386962891e-10 ;  /* 0x2f80000005020820 */ /* 0x000fce0000410000 */
.L_x_14:
[----:B------:R-:W-:Y:S01]  /*0c20*/  HFMA2 R3, -RZ, RZ, 0, 0 ;  /* 0x00000000ff037431 */ /* 0x000fe200000001ff */
[----:B------:R-:W-:Y:S02]  /*0c30*/  MOV R5, R2 ;  /* 0x0000000200057202 */ /* 0x000fe40000000f00 */
[----:B------:R-:W-:-:S04]  /*0c40*/  MOV R2, R8 ;  /* 0x0000000800027202 */ /* 0x000fc80000000f00 */
[----:B------:R-:W-:Y:S05]  /*0c50*/  RET.REL.NODEC R2 `(_Z28compute_descriptor_distancesPfS_iiiS_) ;  /* 0xfffffff002e87950 */ /* 0x000fea0003c3ffff */
.L_x_15:
        /* <DEDUP_REMOVED lines=10> */
.L_x_171:


//--------------------- .text._Z24ransac_homography_kernelPfS_iS_PiS_P17curandStateXORWOW --------------------------
	.section	.text._Z24ransac_homography_kernelPfS_iS_PiS_P17curandStateXORWOW,"ax",@progbits
	.align	128
        .global         _Z24ransac_homography_kernelPfS_iS_PiS_P17curandStateXORWOW
        .type           _Z24ransac_homography_kernelPfS_iS_PiS_P17curandStateXORWOW,@function
        .size           _Z24ransac_homography_kernelPfS_iS_PiS_P17curandStateXORWOW,(.L_x_174 - _Z24ransac_homography_kernelPfS_iS_PiS_P17curandStateXORWOW)
        .other          _Z24ransac_homography_kernelPfS_iS_PiS_P17curandStateXORWOW,@"STO_CUDA_ENTRY STV_DEFAULT"
_Z24ransac_homography_kernelPfS_iS_PiS_P17curandStateXORWOW:
.text._Z24ransac_homography_kernelPfS_iS_PiS_P17curandStateXORWOW:
[----:B------:R-:W0:Y:S01]  /*0000*/  LDC R1, c[0x0][0x37c] ;  /* 0x0000df00ff017b82 */ /* 0x000e220000000800 */
[----:B------:R-:W1:Y:S07]  /*0010*/  S2R R3, SR_TID.X ;  /* 0x0000000000037919 */ /* 0x000e6e0000002100 */
[----:B------:R-:W1:Y:S01]  /*0020*/  S2UR UR4, SR_CTAID.X ;  /* 0x00000000000479c3 */ /* 0x000e620000002500 */
[----:B0-----:R-:W-:-:S07]  /*0030*/  IADD3 R1, PT, PT, R1, -0x270, RZ ;  /* 0xfffffd9001017810 */ /* 0x001fce0007ffe0ff */
[----:B------:R-:W1:Y:S02]  /*0040*/  LDC R108, c[0x0][0x360] ;  /* 0x0000d800ff6c7b82 */ /* 0x000e640000000800 */
[----:B-1----:R-:W-:-:S05]  /*0050*/  IMAD R108, R108, UR4, R3 ;  /* 0x000000046c6c7c24 */ /* 0x002fca000f8e0203 */
[----:B------:R-:W-:-:S13]  /*0060*/  ISETP.GT.AND P0, PT, R108, 0x7cf, PT ;  /* 0x000007cf6c00780c */ /* 0x000fda0003f04270 */
[----:B------:R-:W-:Y:S05]  /*0070*/  @P0 EXIT ;  /* 0x000000000000094d */ /* 0x000fea0003800000 */
[----:B------:R-:W0:Y:S01]  /*0080*/  LDC.64 R106, c[0x0][0x3b0] ;  /* 0x0000ec00ff6a7b82 */ /* 0x000e220000000a00 */
[----:B------:R-:W1:Y:S07]  /*0090*/  LDCU.64 UR12, c[0x0][0x358] ;  /* 0x00006b00ff0c77ac */ /* 0x000e6e0008000a00 */
[----:B------:R-:W2:Y:S01]  /*00a0*/  LDC R15, c[0x0][0x390] ;  /* 0x0000e400ff0f7b82 */ /* 0x000ea20000000800 */
[----:B0-----:R-:W-:-:S05]  /*00b0*/  IMAD.WIDE R106, R108, 0x30, R106 ;  /* 0x000000306c6a7825 */ /* 0x001fca00078e026a */
[----:B-1----:R0:W5:Y:S04]  /*00c0*/  LDG.E R109, desc[UR12][R106.64+0x20] ;  /* 0x0000200c6a6d7981 */ /* 0x002168000c1e1900 */
[----:B------:R0:W5:Y:S04]  /*00d0*/  LDG.E.64 R104, desc[UR12][R106.64+0x28] ;  /* 0x0000280c6a687981 */ /* 0x000168000c1e1b00 */
[----:B------:R0:W5:Y:S04]  /*00e0*/  LDG.E.64 R6, desc[UR12][R106.64] ;  /* 0x0000000c6a067981 */ /* 0x000168000c1e1b00 */
[----:B------:R0:W5:Y:S04]  /*00f0*/  LDG.E.64 R96, desc[UR12][R106.64+0x8] ;  /* 0x0000080c6a607981 */ /* 0x000168000c1e1b00 */
[----:B------:R0:W5:Y:S04]  /*0100*/  LDG.E.64 R102, desc[UR12][R106.64+0x10] ;  /* 0x0000100c6a667981 */ /* 0x000168000c1e1b00 */
[----:B------:R0:W5:Y:S01]  /*0110*/  LDG.E.64 R100, desc[UR12][R106.64+0x18] ;  /* 0x0000180c6a647981 */ /* 0x000162000c1e1b00 */
[----:B--2---:R-:W-:-:S13]  /*0120*/  ISETP.GT.AND P0, PT, R15, 0xf, PT ;  /* 0x0000000f0f00780c */ /* 0x004fda0003f04270 */
[----:B0-----:R-:W-:Y:S05]  /*0130*/  @!P0 BRA `(.L_x_16) ;  /* 0x0000000400688947 */ /* 0x001fea0003800000 */
[----:B------:R-:W-:Y:S02]  /*0140*/  SHF.R.U32.HI R21, RZ, 0x2, R15 ;  /* 0x00000002ff157819 */ /* 0x000fe4000001160f */
[----:B-----5:R-:W-:Y:S02]  /*0150*/  SHF.R.U32.HI R0, RZ, 0x2, R7 ;  /* 0x00000002ff007819 */ /* 0x020fe40000011607 */
[----:B------:R-:W0:Y:S01]  /*0160*/  I2F.U32.RP R8, R21 ;  /* 0x0000001500087306 */ /* 0x000e220000209000 */
[----:B------:R-:W-:Y:S01]  /*0170*/  IMAD R15, R21, -0x3, R15 ;  /* 0xfffffffd150f7824 */ /* 0x000fe200078e020f */
[----:B------:R-:W-:Y:S02]  /*0180*/  LOP3.LUT R0, R0, R7, RZ, 0x3c, !PT ;  /* 0x0000000700007212 */ /* 0x000fe400078e3cff */
[----:B------:R-:W-:Y:S02]  /*0190*/  SHF.L.U32 R3, R103, 0x4, RZ ;  /* 0x0000000467037819 */ /* 0x000fe400000006ff */
[----:B------:R-:W-:-:S02]  /*01a0*/  SHF.L.U32 R2, R0, 0x1, RZ ;  /* 0x0000000100027819 */ /* 0x000fc400000006ff */
[----:B------:R-:W1:Y:S01]  /*01b0*/  I2F.U32.RP R9, R15 ;  /* 0x0000000f00097306 */ /* 0x000e620000209000 */
[----:B------:R-:W-:Y:S02]  /*01c0*/  SHF.R.U32.HI R5, RZ, 0x2, R96 ;  /* 0x00000002ff057819 */ /* 0x000fe40000011660 */
[----:B------:R-:W-:Y:S02]  /*01d0*/  LOP3.LUT R2, R0, R2, R3, 0x96, !PT ;  /* 0x0000000200027212 */ /* 0x000fe400078e9603 */
[----:B------:R-:W-:Y:S02]  /*01e0*/  LOP3.LUT R5, R5, R96, RZ, 0x3c, !PT ;  /* 0x0000006005057212 */ /* 0x000fe400078e3cff */
[----:B------:R-:W-:Y:S01]  /*01f0*/  LOP3.LUT R7, R2, R103, RZ, 0x3c, !PT ;  /* 0x0000006702077212 */ /* 0x000fe200078e3cff */
[----:B0-----:R-:W0:Y:S01]  /*0200*/  MUFU.RCP R8, R8 ;  /* 0x0000000800087308 */ /* 0x001e220000001000 */
[----:B------:R-:W-:Y:S02]  /*0210*/  SHF.L.U32 R2, R5, 0x1, RZ ;  /* 0x0000000105027819 */ /* 0x000fe400000006ff */
[----:B------:R-:W-:-:S02]  /*0220*/  SHF.L.U32 R0, R7, 0x4, RZ ;  /* 0x0000000407007819 */ /* 0x000fc400000006ff */
[----:B------:R-:W-:Y:S02]  /*0230*/  SHF.R.U32.HI R4, RZ, 0x2, R97 ;  /* 0x00000002ff047819 */ /* 0x000fe40000011661 */
[----:B------:R-:W-:Y:S01]  /*0240*/  LOP3.LUT R0, R5, R2, R0, 0x96, !PT ;  /* 0x0000000205007212 */ /* 0x000fe200078e9600 */
[----:B-1----:R-:W1:Y:S01]  /*0250*/  MUFU.RCP R9, R9 ;  /* 0x0000000900097308 */ /* 0x002e620000001000 */
[----:B------:R-:W-:Y:S02]  /*0260*/  LOP3.LUT R4, R4, R97, RZ, 0x3c, !PT ;  /* 0x0000006104047212 */ /* 0x000fe400078e3cff */
[----:B------:R-:W-:Y:S02]  /*0270*/  LOP3.LUT R11, R0, R7, RZ, 0x3c, !PT ;  /* 0x00000007000b7212 */ /* 0x000fe400078e3cff */
[----:B------:R-:W-:Y:S02]  /*0280*/  SHF.L.U32 R0, R4, 0x1, RZ ;  /* 0x0000000104007819 */ /* 0x000fe400000006ff */
[----:B------:R-:W-:-:S02]  /*0290*/  SHF.L.U32 R3, R11, 0x4, RZ ;  /* 0x000000040b037819 */ /* 0x000fc400000006ff */
[----:B0-----:R-:W-:Y:S02]  /*02a0*/  IADD3 R8, PT, PT, R8, 0xffffffe, RZ ;  /* 0x0ffffffe08087810 */ /* 0x001fe40007ffe0ff */
[----:B------:R-:W-:Y:S01]  /*02b0*/  LOP3.LUT R0, R4, R0, R3, 0x96, !PT ;  /* 0x0000000004007212 */ /* 0x000fe200078e9603 */
[----:B------:R-:W-:Y:S01]  /*02c0*/  HFMA2 R4, -RZ, RZ, 0, 0 ;  /* 0x00000000ff047431 */ /* 0x000fe200000001ff */
[----:B------:R-:W0:Y:S01]  /*02d0*/  F2I.FTZ.U32.TRUNC.NTZ R3, R8 ;  /* 0x0000000800037305 */ /* 0x000e22000021f000 */
[----:B------:R-:W-:Y:S02]  /*02e0*/  IADD3 R17, PT, PT, RZ, -R15, RZ ;  /* 0x8000000fff117210 */ /* 0x000fe40007ffe0ff */
[----:B------:R-:W-:Y:S02]  /*02f0*/  LOP3.LUT R13, R0, R11, RZ, 0x3c, !PT ;  /* 0x0000000b000d7212 */ /* 0x000fe400078e3cff */
[----:B-1----:R-:W-:Y:S02]  /*0300*/  IADD3 R5, PT, PT, R9, 0xffffffe, RZ ;  /* 0x0ffffffe09057810 */ /* 0x002fe40007ffe0ff */
[----:B------:R-:W-:-:S02]  /*0310*/  SHF.R.U32.HI R9, RZ, 0x2, R102 ;  /* 0x00000002ff097819 */ /* 0x000fc40000011666 */
[----:B------:R-:W-:Y:S02]  /*0320*/  SHF.L.U32 R0, R13, 0x4, RZ ;  /* 0x000000040d007819 */ /* 0x000fe400000006ff */
[----:B------:R-:W1:Y:S01]  /*0330*/  F2I.FTZ.U32.TRUNC.NTZ R5, R5 ;  /* 0x0000000500057305 */ /* 0x000e62000021f000 */
[----:B------:R-:W-:Y:S02]  /*0340*/  LOP3.LUT R9, R9, R102, RZ, 0x3c, !PT ;  /* 0x0000006609097212 */ /* 0x000fe400078e3cff */
[----:B------:R-:W-:Y:S02]  /*0350*/  IADD3 R19, PT, PT, RZ, -R21, RZ ;  /* 0x80000015ff137210 */ /* 0x000fe40007ffe0ff */
[C---:B------:R-:W-:Y:S02]  /*0360*/  SHF.L.U32 R2, R9.reuse, 0x1, RZ ;  /* 0x0000000109027819 */ /* 0x040fe400000006ff */
[----:B------:R-:W-:Y:S02]  /*0370*/  IADD3 R98, PT, PT, R6, 0x161f14, RZ ;  /* 0x00161f1406627810 */ /* 0x000fe40007ffe0ff */
[----:B------:R-:W-:Y:S01]  /*0380*/  LOP3.LUT R0, R9, R2, R0, 0x96, !PT ;  /* 0x0000000209007212 */ /* 0x000fe200078e9600 */
[----:B0-----:R-:W-:Y:S01]  /*0390*/  IMAD R9, R19, R3, RZ ;  /* 0x0000000313097224 */ /* 0x001fe200078e02ff */
[----:B------:R-:W-:-:S02]  /*03a0*/  MOV R2, RZ ;  /* 0x000000ff00027202 */ /* 0x000fc40000000f00 */
[----:B------:R-:W-:Y:S01]  /*03b0*/  LOP3.LUT R95, R0, R13, RZ, 0x3c, !PT ;  /* 0x0000000d005f7212 */ /* 0x000fe200078e3cff */
[----:B-1----:R-:W-:Y:S01]  /*03c0*/  IMAD R17, R17, R5, RZ ;  /* 0x0000000511117224 */ /* 0x002fe200078e02ff */
[C---:B------:R-:W-:Y:S01]  /*03d0*/  IADD3 R0, PT, PT, R6.reuse, 0xb0f8a, R11 ;  /* 0x000b0f8a06007810 */ /* 0x040fe20007ffe00b */
[----:B------:R-:W-:Y:S01]  /*03e0*/  IMAD.HI.U32 R3, R3, R9, R2 ;  /* 0x0000000903037227 */ /* 0x000fe200078e0002 */
[----:B------:R-:W-:Y:S02]  /*03f0*/  IADD3 R8, PT, PT, R95, R98, RZ ;  /* 0x000000625f087210 */ /* 0x000fe40007ffe0ff */
[----:B------:R-:W-:Y:S01]  /*0400*/  ISETP.NE.U32.AND P5, PT, R15, RZ, PT ;  /* 0x000000ff0f00720c */ /* 0x000fe20003fa5070 */
[----:B------:R-:W-:Y:S01]  /*0410*/  IMAD.HI.U32 R5, R5, R17, R4 ;  /* 0x0000001105057227 */ /* 0x000fe200078e0004 */
[C---:B------:R-:W-:Y:S02]  /*0420*/  IADD3 R4, PT, PT, R6.reuse, 0x10974f, R13 ;  /* 0x0010974f06047810 */ /* 0x040fe40007ffe00d */
[----:B------:R-:W-:Y:S01]  /*0430*/  IADD3 R6, PT, PT, R6, 0x587c5, R7 ;  /* 0x000587c506067810 */ /* 0x000fe20007ffe007 */
[----:B------:R-:W-:Y:S01]  /*0440*/  IMAD.HI.U32 R2, R3, R0, RZ ;  /* 0x0000000003027227 */ /* 0x000fe200078e00ff */
[----:B------:R-:W-:-:S02]  /*0450*/  MOV R99, R103 ;  /* 0x0000006700637202 */ /* 0x000fc40000000f00 */
[----:B------:R-:W-:Y:S01]  /*0460*/  MOV R97, R7 ;  /* 0x0000000700617202 */ /* 0x000fe20000000f00 */
[----:B------:R-:W-:Y:S01]  /*0470*/  IMAD.HI.U32 R9, R5, R8, RZ ;  /* 0x0000000805097227 */ /* 0x000fe200078e00ff */
[----:B------:R-:W-:Y:S02]  /*0480*/  IADD3 R2, PT, PT, -R2, RZ, RZ ;  /* 0x000000ff02027210 */ /* 0x000fe40007ffe1ff */
[----:B------:R-:W-:Y:S01]  /*0490*/  MOV R102, R11 ;  /* 0x0000000b00667202 */ /* 0x000fe20000000f00 */
[----:B------:R-:W-:Y:S01]  /*04a0*/  IMAD.HI.U32 R5, R3, R4, RZ ;  /* 0x0000000403057227 */ /* 0x000fe200078e00ff */
[----:B------:R-:W-:Y:S02]  /*04b0*/  IADD3 R9, PT, PT, -R9, RZ, RZ ;  /* 0x000000ff09097210 */ /* 0x000fe40007ffe1ff */
[----:B------:R-:W-:Y:S01]  /*04c0*/  MOV R103, R13 ;  /* 0x0000000d00677202 */ /* 0x000fe20000000f00 */
[----:B------:R-:W-:Y:S01]  /*04d0*/  IMAD.HI.U32 R3, R3, R6, RZ ;  /* 0x0000000603037227 */ /* 0x000fe200078e00ff */
[----:B------:R-:W-:-:S03]  /*04e0*/  IADD3 R5, PT, PT, -R5, RZ, RZ ;  /* 0x000000ff05057210 */ /* 0x000fc60007ffe1ff */
[----:B------:R-:W-:Y:S01]  /*04f0*/  IMAD R2, R21, R2, R0 ;  /* 0x0000000215027224 */ /* 0x000fe200078e0200 */
[----:B------:R-:W-:Y:S01]  /*0500*/  IADD3 R3, PT, PT, -R3, RZ, RZ ;  /* 0x000000ff03037210 */ /* 0x000fe20007ffe1ff */
[----:B------:R-:W-:Y:S02]  /*0510*/  IMAD R4, R21, R5, R4 ;  /* 0x0000000515047224 */ /* 0x000fe400078e0204 */
[----:B------:R-:W-:Y:S01]  /*0520*/  IMAD R8, R15, R9, R8 ;  /* 0x000000090f087224 */ /* 0x000fe200078e0208 */
[----:B------:R-:W-:Y:S01]  /*0530*/  ISETP.GE.U32.AND P1, PT, R2, R21, PT ;  /* 0x000000150200720c */ /* 0x000fe20003f26070 */
[----:B------:R-:W-:Y:S01]  /*0540*/  IMAD R0, R21, R3, R6 ;  /* 0x0000000315007224 */ /* 0x000fe200078e0206 */
[----:B------:R-:W-:Y:S02]  /*0550*/  ISETP.GE.U32.AND P2, PT, R4, R21, PT ;  /* 0x000000150400720c */ /* 0x000fe40003f46070 */
[----:B------:R-:W-:Y:S02]  /*0560*/  ISETP.GE.U32.AND P3, PT, R8, R15, PT ;  /* 0x0000000f0800720c */ /* 0x000fe40003f66070 */
[----:B------:R-:W-:-:S02]  /*0570*/  ISETP.GE.U32.AND P0, PT, R0, R21, PT ;  /* 0x000000150000720c */ /* 0x000fc40003f06070 */
[----:B------:R-:W-:-:S05]  /*0580*/  LOP3.LUT R3, RZ, R21, RZ, 0x33, !PT ;  /* 0x00000015ff037212 */ /* 0x000fca00078e33ff */
[C---:B------:R-:W-:Y:S02]  /*0590*/  @P1 IADD3 R2, PT, PT, -R21.reuse, R2, RZ ;  /* 0x0000000215021210 */ /* 0x040fe40007ffe1ff */
[----:B------:R-:W-:Y:S02]  /*05a0*/  @P2 IADD3 R4, PT, PT, -R21, R4, RZ ;  /* 0x0000000415042210 */ /* 0x000fe40007ffe1ff */
[----:B------:R-:W-:Y:S02]  /*05b0*/  @P3 IADD3 R8, PT, PT, -R15, R8, RZ ;  /* 0x000000080f083210 */ /* 0x000fe40007ffe1ff */
[-C--:B------:R-:W-:Y:S02]  /*05c0*/  ISETP.GE.U32.AND P2, PT, R2, R21.reuse, PT ;  /* 0x000000150200720c */ /* 0x080fe40003f46070 */
[----:B------:R-:W-:Y:S02]  /*05d0*/  ISETP.GE.U32.AND P3, PT, R4, R21, PT ;  /* 0x000000150400720c */ /* 0x000fe40003f66070 */
[----:B------:R-:W-:-:S02]  /*05e0*/  @P0 IADD3 R0, PT, PT, -R21, R0, RZ ;  /* 0x0000000015000210 */ /* 0x000fc40007ffe1ff */
[----:B------:R-:W-:Y:S02]  /*05f0*/  ISETP.GE.U32.AND P4, PT, R8, R15, PT ;  /* 0x0000000f0800720c */ /* 0x000fe40003f86070 */
[----:B------:R-:W-:Y:S02]  /*0600*/  ISETP.GE.U32.AND P0, PT, R0, R21, PT ;  /* 0x000000150000720c */ /* 0x000fe40003f06070 */
[----:B------:R-:W-:-:S03]  /*0610*/  ISETP.NE.U32.AND P1, PT, R21, RZ, PT ;  /* 0x000000ff1500720c */ /* 0x000fc60003f25070 */
[C---:B------:R-:W-:Y:S02]  /*0620*/  @P2 IADD3 R2, PT, PT, -R21.reuse, R2, RZ ;  /* 0x0000000215022210 */ /* 0x040fe40007ffe1ff */
[----:B------:R-:W-:Y:S02]  /*0630*/  @P3 IADD3 R4, PT, PT, -R21, R4, RZ ;  /* 0x0000000415043210 */ /* 0x000fe40007ffe1ff */
[----:B------:R-:W-:Y:S02]  /*0640*/  SEL R2, R3, R2, !P1 ;  /* 0x0000000203027207 */ /* 0x000fe40004800000 */
[----:B------:R-:W-:Y:S02]  /*0650*/  @P4 IADD3 R8, PT, PT, -R15, R8, RZ ;  /* 0x000000080f084210 */ /* 0x000fe40007ffe1ff */
[----:B------:R-:W-:Y:S02]  /*0660*/  @!P5 LOP3.LUT R8, RZ, R15, RZ, 0x33, !PT ;  /* 0x0000000fff08d212 */ /* 0x000fe400078e33ff */
[----:B------:R-:W-:-:S02]  /*0670*/  SEL R4, R3, R4, !P1 ;  /* 0x0000000403047207 */ /* 0x000fc40004800000 */
[C---:B------:R-:W-:Y:S02]  /*0680*/  @P0 IADD3 R0, PT, PT, -R21.reuse, R0, RZ ;  /* 0x0000000015000210 */ /* 0x040fe40007ffe1ff */
[C---:B------:R-:W-:Y:S02]  /*0690*/  IADD3 R9, PT, PT, R21.reuse, R2, RZ ;  /* 0x0000000215097210 */ /* 0x040fe40007ffe0ff */
[C---:B------:R-:W-:Y:S01]  /*06a0*/  LEA R10, R21.reuse, R4, 0x1 ;  /* 0x00000004150a7211 */ /* 0x040fe200078e08ff */
[----:B------:R-:W-:Y:S01]  /*06b0*/  IMAD R21, R21, 0x3, R8 ;  /* 0x0000000315157824 */ /* 0x000fe200078e0208 */
[----:B------:R-:W-:Y:S01]  /*06c0*/  SEL R0, R3, R0, !P1 ;  /* 0x0000000003007207 */ /* 0x000fe20004800000 */
[----:B------:R-:W-:Y:S06]  /*06d0*/  BRA `(.L_x_17) ;  /* 0x0000000c00207947 */ /* 0x000fec0003800000 */
.L_x_16:
[----:B------:R-:W0:Y:S01]  /*06e0*/  I2F.U32.RP R0, R15 ;  /* 0x0000000f00007306 */ /* 0x000e220000209000 */
[----:B-----5:R-:W-:Y:S01]  /*06f0*/  SHF.R.U32.HI R4, RZ, 0x2, R7 ;  /* 0x00000002ff047819 */ /* 0x020fe20000011607 */
[----:B------:R-:W-:Y:S01]  /*0700*/  BSSY.RECONVERGENT B0, `(.L_x_18) ;  /* 0x0000034000007945 */ /* 0x000fe20003800200 */
[----:B------:R-:W-:Y:S02]  /*0710*/  IADD3 R98, PT, PT, R6, 0x587c5, RZ ;  /* 0x000587c506627810 */ /* 0x000fe40007ffe0ff */
[----:B------:R-:W-:Y:S02]  /*0720*/  LOP3.LUT R4, R4, R7, RZ, 0x3c, !PT ;  /* 0x0000000704047212 */ /* 0x000fe400078e3cff */
[----:B------:R-:W-:Y:S02]  /*0730*/  SHF.L.U32 R7, R103, 0x4, RZ ;  /* 0x0000000467077819 */ /* 0x000fe400000006ff */
[----:B------:R-:W-:Y:S02]  /*0740*/  SHF.L.U32 R5, R4, 0x1, RZ ;  /* 0x0000000104057819 */ /* 0x000fe400000006ff */
[----:B------:R-:W-:-:S02]  /*0750*/  ISETP.NE.U32.AND P1, PT, R15, RZ, PT ;  /* 0x000000ff0f00720c */ /* 0x000fc40003f25070 */
[----:B------:R-:W-:Y:S01]  /*0760*/  LOP3.LUT R4, R4, R5, R7, 0x96, !PT ;  /* 0x0000000504047212 */ /* 0x000fe200078e9607 */
[----:B0-----:R-:W0:Y:S01]  /*0770*/  MUFU.RCP R0, R0 ;  /* 0x0000000000007308 */ /* 0x001e220000001000 */
[----:B------:R-:W-:Y:S02]  /*0780*/  LOP3.LUT R7, RZ, R15, RZ, 0x33, !PT ;  /* 0x0000000fff077212 */ /* 0x000fe400078e33ff */
[----:B------:R-:W-:Y:S02]  /*0790*/  LOP3.LUT R95, R4, R103, RZ, 0x3c, !PT ;  /* 0x00000067045f7212 */ /* 0x000fe400078e3cff */
[----:B0-----:R-:W-:Y:S02]  /*07a0*/  IADD3 R2, PT, PT, R0, 0xffffffe, RZ ;  /* 0x0ffffffe00027810 */ /* 0x001fe40007ffe0ff */
[----:B------:R-:W-:Y:S02]  /*07b0*/  IADD3 R0, PT, PT, R98, R95, RZ ;  /* 0x0000005f62007210 */ /* 0x000fe40007ffe0ff */
[----:B------:R0:W1:Y:S02]  /*07c0*/  F2I.FTZ.U32.TRUNC.NTZ R3, R2 ;  /* 0x0000000200037305 */ /* 0x000064000021f000 */
[----:B0-----:R-:W-:Y:S01]  /*07d0*/  HFMA2 R2, -RZ, RZ, 0, 0 ;  /* 0x00000000ff027431 */ /* 0x001fe200000001ff */
[----:B-1----:R-:W-:-:S05]  /*07e0*/  IADD3 R8, PT, PT, RZ, -R3, RZ ;  /* 0x80000003ff087210 */ /* 0x002fca0007ffe0ff */
[----:B------:R-:W-:-:S04]  /*07f0*/  IMAD R5, R8, R15, RZ ;  /* 0x0000000f08057224 */ /* 0x000fc800078e02ff */
[----:B------:R-:W-:-:S06]  /*0800*/  IMAD.HI.U32 R5, R3, R5, R2 ;  /* 0x0000000503057227 */ /* 0x000fcc00078e0002 */
[----:B------:R-:W-:-:S05]  /*0810*/  IMAD.HI.U32 R2, R5, R0, RZ ;  /* 0x0000000005027227 */ /* 0x000fca00078e00ff */
[----:B------:R-:W-:-:S05]  /*0820*/  IADD3 R2, PT, PT, -R2, RZ, RZ ;  /* 0x000000ff02027210 */ /* 0x000fca0007ffe1ff */
[----:B------:R-:W-:Y:S01]  /*0830*/  IMAD R0, R15, R2, R0 ;  /* 0x000000020f007224 */ /* 0x000fe200078e0200 */
[----:B------:R-:W-:-:S04]  /*0840*/  MOV R2, RZ ;  /* 0x000000ff00027202 */ /* 0x000fc80000000f00 */
[----:B------:R-:W-:-:S13]  /*0850*/  ISETP.GE.U32.AND P0, PT, R0, R15, PT ;  /* 0x0000000f0000720c */ /* 0x000fda0003f06070 */
[----:B------:R-:W-:-:S04]  /*0860*/  @P0 IADD3 R0, PT, PT, R0, -R15, RZ ;  /* 0x8000000f00000210 */ /* 0x000fc80007ffe0ff */
[----:B------:R-:W-:-:S13]  /*0870*/  ISETP.GE.U32.AND P0, PT, R0, R15, PT ;  /* 0x0000000f0000720c */ /* 0x000fda0003f06070 */
[----:B------:R-:W-:-:S04]  /*0880*/  @P0 IADD3 R0, PT, PT, R0, -R15, RZ ;  /* 0x8000000f00000210 */ /* 0x000fc80007ffe0ff */
[----:B------:R-:W-:-:S07]  /*0890*/  SEL R0, R7, R0, !P1 ;  /* 0x0000000007007207 */ /* 0x000fce0004800000 */
.L_x_19:
[----:B------:R-:W-:Y:S02]  /*08a0*/  SHF.R.U32.HI R3, RZ, 0x2, R96 ;  /* 0x00000002ff037819 */ /* 0x000fe40000011660 */
[----:B------:R-:W-:Y:S02]  /*08b0*/  SHF.L.U32 R4, R95, 0x4, RZ ;  /* 0x000000045f047819 */ /* 0x000fe400000006ff */
[----:B------:R-:W-:Y:S02]  /*08c0*/  LOP3.LUT R3, R3, R96, RZ, 0x3c, !PT ;  /* 0x0000006003037212 */ /* 0x000fe400078e3cff */
[----:B------:R-:W-:Y:S02]  /*08d0*/  IADD3 R98, PT, PT, R98, 0x587c5, RZ ;  /* 0x000587c562627810 */ /* 0x000fe40007ffe0ff */
[----:B------:R-:W-:Y:S02]  /*08e0*/  SHF.L.U32 R6, R3, 0x1, RZ ;  /* 0x0000000103067819 */ /* 0x000fe400000006ff */
[----:B------:R-:W-:-:S02]  /*08f0*/  MOV R96, R97 ;  /* 0x0000006100607202 */ /* 0x000fc40000000f00 */
[----:B------:R-:W-:-:S04]  /*0900*/  LOP3.LUT R4, R3, R6, R4, 0x96, !PT ;  /* 0x0000000603047212 */ /* 0x000fc800078e9604 */
[----:B------:R-:W-:-:S04]  /*0910*/  LOP3.LUT R3, R4, R95, RZ, 0x3c, !PT ;  /* 0x0000005f04037212 */ /* 0x000fc800078e3cff */
[----:B------:R-:W-:-:S05]  /*0920*/  IADD3 R4, PT, PT, R3, R98, RZ ;  /* 0x0000006203047210 */ /* 0x000fca0007ffe0ff */
[----:B------:R-:W-:-:S05]  /*0930*/  IMAD.HI.U32 R6, R5, R4, RZ ;  /* 0x0000000405067227 */ /* 0x000fca00078e00ff */
[----:B------:R-:W-:-:S05]  /*0940*/  IADD3 R6, PT, PT, -R6, RZ, RZ ;  /* 0x000000ff06067210 */ /* 0x000fca0007ffe1ff */
[----:B------:R-:W-:-:S05]  /*0950*/  IMAD R4, R15, R6, R4 ;  /* 0x000000060f047224 */ /* 0x000fca00078e0204 */
[----:B------:R-:W-:-:S13]  /*0960*/  ISETP.GE.U32.AND P0, PT, R4, R15, PT ;  /* 0x0000000f0400720c */ /* 0x000fda0003f06070 */
[----:B------:R-:W-:-:S04]  /*0970*/  @P0 IADD3 R4, PT, PT, R4, -R15, RZ ;  /* 0x8000000f04040210 */ /* 0x000fc80007ffe0ff */
[----:B------:R-:W-:-:S13]  /*0980*/  ISETP.GE.U32.AND P0, PT, R4, R15, PT ;  /* 0x0000000f0400720c */ /* 0x000fda0003f06070 */
[----:B------:R-:W-:Y:S02]  /*0990*/  @P0 IADD3 R4, PT, PT, R4, -R15, RZ ;  /* 0x8000000f04040210 */ /* 0x000fe40007ffe0ff */
[----:B------:R-:W-:Y:S02]  /*09a0*/  ISETP.GE.U32.AND P0, PT, R2, 0x31, PT ;  /* 0x000000310200780c */ /* 0x000fe40003f06070 */
[----:B------:R-:W-:Y:S02]  /*09b0*/  SEL R9, R7, R4, !P1 ;  /* 0x0000000407097207 */ /* 0x000fe40004800000 */
[----:B------:R-:W-:Y:S02]  /*09c0*/  MOV R4, R97 ;  /* 0x0000006100047202 */ /* 0x000fe40000000f00 */
[----:B------:R-:W-:Y:S02]  /*09d0*/  ISETP.EQ.AND P2, PT, R9, R0, PT ;  /* 0x000000000900720c */ /* 0x000fe40003f42270 */
[----:B------:R-:W-:-:S02]  /*09e0*/  MOV R97, R102 ;  /* 0x0000006600617202 */ /* 0x000fc40000000f00 */
[----:B------:R-:W-:Y:S02]  /*09f0*/  MOV R102, R103 ;  /* 0x0000006700667202 */ /* 0x000fe40000000f00 */
[----:B------:R-:W-:Y:S02]  /*0a00*/  MOV R103, R95 ;  /* 0x0000005f00677202 */ /* 0x000fe40000000f00 */
[----:B------:R-:W-:Y:S02]  /*0a10*/  IADD3 R2, PT, PT, R2, 0x1, RZ ;  /* 0x0000000102027810 */ /* 0x000fe40007ffe0ff */
[----:B------:R-:W-:-:S03]  /*0a20*/  MOV R95, R3 ;  /* 0x00000003005f7202 */ /* 0x000fc60000000f00 */
[----:B------:R-:W-:Y:S05]  /*0a30*/  @!P0 BRA P2, `(.L_x_19) ;  /* 0xfffffffc00988947 */ /* 0x000fea000103ffff */
[----:B------:R-:W-:Y:S05]  /*0a40*/  BSYNC.RECONVERGENT B0 ;  /* 0x0000000000007941 */ /* 0x000fea0003800200 */
.L_x_18:
[----:B------:R-:W-:Y:S04]  /*0a50*/  BSSY.RECONVERGENT B0, `(.L_x_20) ;  /* 0x0000018000007945 */ /* 0x000fe80003800200 */
[----:B------:R-:W-:Y:S05]  /*0a60*/  @!P0 BRA `(.L_x_21) ;  /* 0x0000000000588947 */ /* 0x000fea0003800000 */
[----:B------:R-:W-:Y:S02]  /*0a70*/  IABS R9, R15 ;  /* 0x0000000f00097213 */ /* 0x000fe40000000000 */
[----:B------:R-:W-:Y:S02]  /*0a80*/  LEA R6, R108, 0x1, 0x2 ;  /* 0x000000016c067811 */ /* 0x000fe400078e10ff */
[----:B------:R-:W0:Y:S02]  /*0a90*/  I2F.RP R8, R9 ;  /* 0x0000000900087306 */ /* 0x000e240000209400 */
[----:B------:R-:W-:-:S06]  /*0aa0*/  ISETP.GE.AND P2, PT, R6, RZ, PT ;  /* 0x000000ff0600720c */ /* 0x000fcc0003f46270 */
[----:B0-----:R-:W0:Y:S02]  /*0ab0*/  MUFU.RCP R8, R8 ;  /* 0x0000000800087308 */ /* 0x001e240000001000 */
[----:B0-----:R-:W-:-:S06]  /*0ac0*/  IADD3 R2, PT, PT, R8, 0xffffffe, RZ ;  /* 0x0ffffffe08027810 */ /* 0x001fcc0007ffe0ff */
[----:B------:R0:W1:Y:S02]  /*0ad0*/  F2I.FTZ.U32.TRUNC.NTZ R3, R2 ;  /* 0x0000000200037305 */ /* 0x000064000021f000 */
[----:B0-----:R-:W-:Y:S01]  /*0ae0*/  HFMA2 R2, -RZ, RZ, 0, 0 ;  /* 0x00000000ff027431 */ /* 0x001fe200000001ff */
[----:B-1----:R-:W-:-:S05]  /*0af0*/  IADD3 R10, PT, PT, RZ, -R3, RZ ;  /* 0x80000003ff0a7210 */ /* 0x002fca0007ffe0ff */
[----:B------:R-:W-:Y:S01]  /*0b00*/  IMAD R11, R10, R9, RZ ;  /* 0x000000090a0b7224 */ /* 0x000fe200078e02ff */
[----:B------:R-:W-:-:S03]  /*0b10*/  IABS R10, R6 ;  /* 0x00000006000a7213 */ /* 0x000fc60000000000 */
[----:B------:R-:W-:-:S06]  /*0b20*/  IMAD.HI.U32 R3, R3, R11, R2 ;  /* 0x0000000b03037227 */ /* 0x000fcc00078e0002 */
[----:B------:R-:W-:-:S05]  /*0b30*/  IMAD.HI.U32 R3, R3, R10, RZ ;  /* 0x0000000a03037227 */ /* 0x000fca00078e00ff */
[----:B------:R-:W-:-:S05]  /*0b40*/  IADD3 R3, PT, PT, -R3, RZ, RZ ;  /* 0x000000ff03037210 */ /* 0x000fca0007ffe1ff */
[----:B------:R-:W-:-:S05]  /*0b50*/  IMAD R2, R9, R3, R10 ;  /* 0x0000000309027224 */ /* 0x000fca00078e020a */
[----:B------:R-:W-:-:S13]  /*0b60*/  ISETP.GT.U32.AND P0, PT, R9, R2, PT ;  /* 0x000000020900720c */ /* 0x000fda0003f04070 */
[----:B------:R-:W-:-:S04]  /*0b70*/  @!P0 IADD3 R2, PT, PT, R2, -R9, RZ ;  /* 0x8000000902028210 */ /* 0x000fc80007ffe0ff */
[----:B------:R-:W-:-:S13]  /*0b80*/  ISETP.GT.U32.AND P0, PT, R9, R2, PT ;  /* 0x000000020900720c */ /* 0x000fda0003f04070 */
[----:B------:R-:W-:Y:S02]  /*0b90*/  @!P0 IADD3 R2, PT, PT, R2, -R9, RZ ;  /* 0x8000000902028210 */ /* 0x000fe40007ffe0ff */
[----:B------:R-:W-:Y:S02]  /*0ba0*/  ISETP.NE.AND P0, PT, R15, RZ, PT ;  /* 0x000000ff0f00720c */ /* 0x000fe40003f05270 */
[----:B------:R-:W-:-:S04]  /*0bb0*/  @!P2 IADD3 R2, PT, PT, -R2, RZ, RZ ;  /* 0x000000ff0202a210 */ /* 0x000fc80007ffe1ff */
[----:B------:R-:W-:-:S07]  /*0bc0*/  SEL R9, R7, R2, !P0 ;  /* 0x0000000207097207 */ /* 0x000fce0004000000 */
.L_x_21:
[----:B------:R-:W-:Y:S05]  /*0bd0*/  BSYNC.RECONVERGENT B0 ;  /* 0x0000000000007941 */ /* 0x000fea0003800200 */
.L_x_20:
[----:B------:R-:W-:Y:S01]  /*0be0*/  BSSY.RECONVERGENT B0, `(.L_x_22) ;  /* 0x0000020000007945 */ /* 0x000fe20003800200 */
[----:B------:R-:W-:-:S07]  /*0bf0*/  MOV R2, RZ ;  /* 0x000000ff00027202 */ /* 0x000fce0000000f00 */
.L_x_23:
[----:B------:R-:W-:Y:S02]  /*0c00*/  SHF.R.U32.HI R3, RZ, 0x2, R4 ;  /* 0x00000002ff037819 */ /* 0x000fe40000011604 */
[----:B------:R-:W-:Y:S02]  /*0c10*/  SHF.L.U32 R6, R95, 0x4, RZ ;  /* 0x000000045f067819 */ /* 0x000fe400000006ff */
[----:B------:R-:W-:Y:S02]  /*0c20*/  LOP3.LUT R3, R3, R4, RZ, 0x3c, !PT ;  /* 0x0000000403037212 */ /* 0x000fe400078e3cff */
[----:B------:R-:W-:Y:S02]  /*0c30*/  IADD3 R98, PT, PT, R98, 0x587c5, RZ ;  /* 0x000587c562627810 */ /* 0x000fe40007ffe0ff */
[----:B------:R-:W-:Y:S02]  /*0c40*/  SHF.L.U32 R4, R3, 0x1, RZ ;  /* 0x0000000103047819 */ /* 0x000fe400000006ff */
[----:B------:R-:W-:-:S02]  /*0c50*/  ISETP.LT.U32.AND P2, PT, R2, 0x31, PT ;  /* 0x000000310200780c */ /* 0x000fc40003f41070 */
[----:B------:R-:W-:Y:S02]  /*0c60*/  LOP3.LUT R4, R3, R4, R6, 0x96, !PT ;  /* 0x0000000403047212 */ /* 0x000fe400078e9606 */
[----:B------:R-:W-:Y:S02]  /*0c70*/  MOV R11, R97 ;  /* 0x00000061000b7202 */ /* 0x000fe40000000f00 */
[----:B------:R-:W-:Y:S02]  /*0c80*/  LOP3.LUT R3, R4, R95, RZ, 0x3c, !PT ;  /* 0x0000005f04037212 */ /* 0x000fe400078e3cff */
[----:B------:R-:W-:Y:S02]  /*0c90*/  MOV R8, R2 ;  /* 0x0000000200087202 */ /* 0x000fe40000000f00 */
[----:B------:R-:W-:-:S05]  /*0ca0*/  IADD3 R4, PT, PT, R98, R3, RZ ;  /* 0x0000000362047210 */ /* 0x000fca0007ffe0ff */
[----:B------:R-:W-:-:S05]  /*0cb0*/  IMAD.HI.U32 R6, R5, R4, RZ ;  /* 0x0000000405067227 */ /* 0x000fca00078e00ff */
[----:B------:R-:W-:-:S05]  /*0cc0*/  IADD3 R6, PT, PT, -R6, RZ, RZ ;  /* 0x000000ff06067210 */ /* 0x000fca0007ffe1ff */
[----:B------:R-:W-:Y:S01]  /*0cd0*/  IMAD R4, R15, R6, R4 ;  /* 0x000000060f047224 */ /* 0x000fe200078e0204 */
[----:B------:R-:W-:Y:S02]  /*0ce0*/  MOV R6, R97 ;  /* 0x0000006100067202 */ /* 0x000fe40000000f00 */
[----:B------:R-:W-:Y:S02]  /*0cf0*/  MOV R97, R102 ;  /* 0x0000006600617202 */ /* 0x000fe40000000f00 */
[----:B------:R-:W-:Y:S02]  /*0d00*/  ISETP.GE.U32.AND P0, PT, R4, R15, PT ;  /* 0x0000000f0400720c */ /* 0x000fe40003f06070 */
[----:B------:R-:W-:Y:S02]  /*0d10*/  MOV R102, R103 ;  /* 0x0000006700667202 */ /* 0x000fe40000000f00 */
[----:B------:R-:W-:Y:S02]  /*0d20*/  MOV R103, R95 ;  /* 0x0000005f00677202 */ /* 0x000fe40000000f00 */
[----:B------:R-:W-:-:S07]  /*0d30*/  MOV R95, R3 ;  /* 0x00000003005f7202 */ /* 0x000fce0000000f00 */
[----:B------:R-:W-:-:S04]  /*0d40*/  @P0 IADD3 R4, PT, PT, R4, -R15, RZ ;  /* 0x8000000f04040210 */ /* 0x000fc80007ffe0ff */
[----:B------:R-:W-:-:S13]  /*0d50*/  ISETP.GE.U32.AND P0, PT, R4, R15, PT ;  /* 0x0000000f0400720c */ /* 0x000fda0003f06070 */
[----:B------:R-:W-:-:S04]  /*0d60*/  @P0 IADD3 R4, PT, PT, R4, -R15, RZ ;  /* 0x8000000f04040210 */ /* 0x000fc80007ffe0ff */
[----:B------:R-:W-:Y:S02]  /*0d70*/  SEL R10, R7, R4, !P1 ;  /* 0x00000004070a7207 */ /* 0x000fe40004800000 */
[----:B------:R-:W-:Y:S02]  /*0d80*/  IADD3 R4, PT, PT, R2, 0x1, RZ ;  /* 0x0000000102047810 */ /* 0x000fe40007ffe0ff */
[C---:B------:R-:W-:Y:S02]  /*0d90*/  ISETP.NE.AND P0, PT, R10.reuse, R9, PT ;  /* 0x000000090a00720c */ /* 0x040fe40003f05270 */
[----:B------:R-:W-:Y:S02]  /*0da0*/  MOV R2, R4 ;  /* 0x0000000400027202 */ /* 0x000fe40000000f00 */
[----:B------:R-:W-:Y:S02]  /*0db0*/  ISETP.EQ.OR P0, PT, R10, R0, !P0 ;  /* 0x000000000a00720c */ /* 0x000fe40004702670 */
[----:B------:R-:W-:-:S11]  /*0dc0*/  MOV R4, R11 ;  /* 0x0000000b00047202 */ /* 0x000fd60000000f00 */
[----:B------:R-:W-:Y:S05]  /*0dd0*/  @P0 BRA P2, `(.L_x_23) ;  /* 0xfffffffc00880947 */ /* 0x000fea000103ffff */
[----:B------:R-:W-:Y:S05]  /*0de0*/  BSYNC.RECONVERGENT B0 ;  /* 0x0000000000007941 */ /* 0x000fea0003800200 */
.L_x_22:
[----:B------:R-:W-:Y:S01]  /*0df0*/  ISETP.GE.U32.AND P0, PT, R8, 0x31, PT ;  /* 0x000000310800780c */ /* 0x000fe20003f06070 */
[----:B------:R-:W-:-:S12]  /*0e00*/  BSSY.RECONVERGENT B0, `(.L_x_24) ;  /* 0x0000019000007945 */ /* 0x000fd80003800200 */
[----:B------:R-:W-:Y:S05]  /*0e10*/  @!P0 BRA `(.L_x_25) ;  /* 0x00000000005c8947 */ /* 0x000fea0003800000 */
[----:B------:R-:W-:Y:S02]  /*0e20*/  IABS R11, R15 ;  /* 0x0000000f000b7213 */ /* 0x000fe40000000000 */
[----:B------:R-:W-:Y:S02]  /*0e30*/  LEA R4, R108, 0x2, 0x2 ;  /* 0x000000026c047811 */ /* 0x000fe400078e10ff */
[----:B------:R-:W0:Y:S02]  /*0e40*/  I2F.RP R8, R11 ;  /* 0x0000000b00087306 */ /* 0x000e240000209400 */
[----:B------:R-:W-:Y:S02]  /*0e50*/  IABS R12, R4 ;  /* 0x00000004000c7213 */ /* 0x000fe40000000000 */
[----:B------:R-:W-:-:S04]  /*0e60*/  ISETP.GE.AND P2, PT, R4, RZ, PT ;  /* 0x000000ff0400720c */ /* 0x000fc80003f46270 */
[----:B0-----:R-:W0:Y:S02]  /*0e70*/  MUFU.RCP R8, R8 ;  /* 0x0000000800087308 */ /* 0x001e240000001000 */
[----:B0-----:R-:W-:-:S06]  /*0e80*/  IADD3 R10, PT, PT, R8, 0xffffffe, RZ ;  /* 0x0ffffffe080a7810 */ /* 0x001fcc0007ffe0ff */
[----:B------:R-:W0:Y:S02]  /*0e90*/  F2I.FTZ.U32.TRUNC.NTZ R3, R10 ;  /* 0x0000000a00037305 */ /* 0x000e24000021f000 */
[----:B0-----:R-:W-:-:S05]  /*0ea0*/  IADD3 R2, PT, PT, RZ, -R3, RZ ;  /* 0x80000003ff027210 */ /* 0x001fca0007ffe0ff */
[----:B------:R-:W-:Y:S02]  /*0eb0*/  IMAD R13, R2, R11, RZ ;  /* 0x0000000b020d7224 */ /* 0x000fe400078e02ff */
[----:B------:R-:W-:-:S05]  /*0ec0*/  HFMA2 R2, -RZ, RZ, 0, 0 ;  /* 0x00000000ff027431 */ /* 0x000fca00000001ff */
[----:B------:R-:W-:Y:S01]  /*0ed0*/  IMAD.HI.U32 R2, R3, R13, R2 ;  /* 0x0000000d03027227 */ /* 0x000fe200078e0002 */
[----:B------:R-:W-:-:S05]  /*0ee0*/  MOV R3, R12 ;  /* 0x0000000c00037202 */ /* 0x000fca0000000f00 */
        /* <DEDUP_REMOVED lines=10> */
.L_x_25:
[----:B------:R-:W-:Y:S05]  /*0f90*/  BSYNC.RECONVERGENT B0 ;  /* 0x0000000000007941 */ /* 0x000fea0003800200 */
.L_x_24:
[----:B------:R-:W-:Y:S01]  /*0fa0*/  HFMA2 R2, -RZ, RZ, 0, 0 ;  /* 0x00000000ff027431 */ /* 0x000fe200000001ff */
[----:B------:R-:W-:Y:S06]  /*0fb0*/  BSSY.RECONVERGENT B0, `(.L_x_26) ;  /* 0x000001f000007945 */ /* 0x000fec0003800200 */
.L_x_27:
[----:B------:R-:W-:Y:S02]  /*0fc0*/  SHF.R.U32.HI R3, RZ, 0x2, R6 ;  /* 0x00000002ff037819 */ /* 0x000fe40000011606 */
[----:B------:R-:W-:Y:S02]  /*0fd0*/  IADD3 R98, PT, PT, R98, 0x587c5, RZ ;  /* 0x000587c562627810 */ /* 0x000fe40007ffe0ff */
[----:B------:R-:W-:Y:S02]  /*0fe0*/  LOP3.LUT R3, R3, R6, RZ, 0x3c, !PT ;  /* 0x0000000603037212 */ /* 0x000fe400078e3cff */
[----:B------:R-:W-:Y:S02]  /*0ff0*/  SHF.L.U32 R6, R95, 0x4, RZ ;  /* 0x000000045f067819 */ /* 0x000fe400000006ff */
        /* <DEDUP_REMOVED lines=23> */
[----:B------:R-:W-:-:S04]  /*1170*/  ISETP.EQ.OR P0, PT, R21, R0, !P0 ;  /* 0x000000001500720c */ /* 0x000fc80004702670 */
[----:B------:R-:W-:-:S13]  /*1180*/  ISETP.EQ.OR P0, PT, R21, R10, P0 ;  /* 0x0000000a1500720c */ /* 0x000fda0000702670 */
[----:B------:R-:W-:Y:S05]  /*1190*/  @P0 BRA P2, `(.L_x_27) ;  /* 0xfffffffc00880947 */ /* 0x000fea000103ffff */
[----:B------:R-:W-:Y:S05]  /*11a0*/  BSYNC.RECONVERGENT B0 ;  /* 0x0000000000007941 */ /* 0x000fea0003800200 */
.L_x_26:
        /* <DEDUP_REMOVED lines=12> */
[----:B------:R-:W-:Y:S01]  /*1270*/  IMAD R11, R2, R5, RZ ;  /* 0x00000005020b7224 */ /* 0x000fe200078e02ff */
[----:B------:R-:W-:-:S05]  /*1280*/  MOV R2, RZ ;  /* 0x000000ff00027202 */ /* 0x000fca0000000f00 */
        /* <DEDUP_REMOVED lines=12> */
.L_x_28:
[----:B------:R-:W-:Y:S05]  /*1350*/  BSYNC.RECONVERGENT B0 ;  /* 0x0000000000007941 */ /* 0x000fea0003800200 */
.L_x_17:
[----:B------:R-:W0:Y:S01]  /*1360*/  LDC.64 R18, c[0x0][0x380] ;  /* 0x0000e000ff127b82 */ /* 0x000e220000000a00 */
[----:B------:R-:W-:Y:S02]  /*1370*/  SHF.L.U32 R17, R9, 0x1, RZ ;  /* 0x0000000109117819 */ /* 0x000fe400000006ff */
[----:B------:R-:W-:-:S05]  /*1380*/  SHF.L.U32 R3, R0, 0x1, RZ ;  /* 0x0000000100037819 */ /* 0x000fca00000006ff */
[----:B------:R-:W1:Y:S01]  /*1390*/  LDC.64 R22, c[0x0][0x388] ;  /* 0x0000e200ff167b82 */ /* 0x000e620000000a00 */
[----:B0-----:R-:W-:-:S04]  /*13a0*/  IMAD.WIDE R14, R17, 0x4, R18 ;  /* 0x00000004110e7825 */ /* 0x001fc800078e0212 */
[C---:B------:R-:W-:Y:S01]  /*13b0*/  IMAD.WIDE R6, R3.reuse, 0x4, R18 ;  /* 0x0000000403067825 */ /* 0x040fe200078e0212 */
[----:B------:R-:W2:Y:S03]  /*13c0*/  LDG.E R4, desc[UR12][R14.64+0x4] ;  /* 0x0000040c0e047981 */ /* 0x000ea6000c1e1900 */
[--C-:B-1----:R-:W-:Y:S01]  /*13d0*/  IMAD.WIDE R8, R3, 0x4, R22.reuse ;  /* 0x0000000403087825 */ /* 0x102fe200078e0216 */
[----:B------:R-:W2:Y:S03]  /*13e0*/  LDG.E R13, desc[UR12][R6.64+0x4] ;  /* 0x0000040c060d7981 */ /* 0x000ea6000c1e1900 */
[----:B------:R-:W-:Y:S01]  /*13f0*/  IMAD.WIDE R16, R17, 0x4, R22 ;  /* 0x0000000411107825 */ /* 0x000fe200078e0216 */
[----:B------:R-:W3:Y:S04]  /*1400*/  LDG.E R2, desc[UR12][R8.64+0x4] ;  /* 0x0000040c08027981 */ /* 0x000ee8000c1e1900 */
[----:B------:R-:W3:Y:S04]  /*1410*/  LDG.E R3, desc[UR12][R16.64+0x4] ;  /* 0x0000040c10037981 */ /* 0x000ee8000c1e1900 */
[----:B------:R0:W4:Y:S04]  /*1420*/  LDG.E R11, desc[UR12][R6.64] ;  /* 0x0000000c060b7981 */ /* 0x000128000c1e1900 */
[----:B------:R-:W4:Y:S04]  /*1430*/  LDG.E R0, desc[UR12][R14.64] ;  /* 0x0000000c0e007981 */ /* 0x000f28000c1e1900 */
[----:B------:R-:W5:Y:S04]  /*1440*/  LDG.E R5, desc[UR12][R8.64] ;  /* 0x0000000c08057981 */ /* 0x000f68000c1e1900 */
[----:B------:R-:W5:Y:S01]  /*1450*/  LDG.E R20, desc[UR12][R16.64] ;  /* 0x0000000c10147981 */ /* 0x000f62000c1e1900 */
[----:B------:R-:W-:Y:S01]  /*1460*/  SHF.L.U32 R21, R21, 0x1, RZ ;  /* 0x0000000115157819 */ /* 0x000fe200000006ff */
[----:B------:R-:W-:Y:S01]  /*1470*/  BSSY.RECONVERGENT B0, `(.L_x_29) ;  /* 0x00005f5000007945 */ /* 0x000fe20003800200 */
[----:B--2---:R-:W-:-:S04]  /*1480*/  FADD R24, R13, -R4 ;  /* 0x800000040d187221 */ /* 0x004fc80000000000 */
[----:B0-----:R-:W-:Y:S01]  /*1490*/  FMUL R7, R24, R24 ;  /* 0x0000001818077220 */ /* 0x001fe20000400000 */
[----:B---3--:R-:W-:-:S04]  /*14a0*/  FADD R26, R2, -R3 ;  /* 0x80000003021a7221 */ /* 0x008fc80000000000 */
[----:B------:R-:W-:Y:S01]  /*14b0*/  FMUL R26, R26, R26 ;  /* 0x0000001a1a1a7220 */ /* 0x000fe20000400000 */
[----:B----4-:R-:W-:-:S04]  /*14c0*/  FADD R12, R11, -R0 ;  /* 0x800000000b0c7221 */ /* 0x010fc80000000000 */
[----:B------:R-:W-:Y:S01]  /*14d0*/  FFMA R7, R12, R12, R7 ;  /* 0x0000000c0c077223 */ /* 0x000fe20000000007 */
[----:B-----5:R-:W-:-:S04]  /*14e0*/  FADD R25, R5, -R20 ;  /* 0x8000001405197221 */ /* 0x020fc80000000000 */
[----:B------:R-:W-:-:S05]  /*14f0*/  FFMA R26, R25, R25, R26 ;  /* 0x00000019191a7223 */ /* 0x000fca000000001a */
[----:B------:R-:W-:-:S04]  /*1500*/  FMNMX R26, R7, R26, PT ;  /* 0x0000001a071a7209 */ /* 0x000fc80003800000 */
[----:B------:R-:W-:Y:S02]  /*1510*/  FSETP.GEU.AND P0, PT, R26, 5, PT ;  /* 0x40a000001a00780b */ /* 0x000fe40003f0e000 */
[----:B------:R-:W-:-:S05]  /*1520*/  SHF.L.U32 R7, R10, 0x1, RZ ;  /* 0x000000010a077819 */ /* 0x000fca00000006ff */
[----:B------:R-:W-:-:S04]  /*1530*/  IMAD.WIDE R14, R7, 0x4, R18 ;  /* 0x00000004070e7825 */ /* 0x000fc800078e0212 */
[----:B------:R-:W-:-:S04]  /*1540*/  IMAD.WIDE R16, R7, 0x4, R22 ;  /* 0x0000000407107825 */ /* 0x000fc800078e0216 */
[----:B------:R-:W-:-:S04]  /*1550*/  IMAD.WIDE R18, R21, 0x4, R18 ;  /* 0x0000000415127825 */ /* 0x000fc800078e0212 */
[----:B------:R-:W-:Y:S01]  /*1560*/  IMAD.WIDE R22, R21, 0x4, R22 ;  /* 0x0000000415167825 */ /* 0x000fe200078e0216 */
[----:B------:R-:W-:Y:S06]  /*1570*/  @!P0 BRA `(.L_x_30) ;  /* 0x0000005c00888947 */ /* 0x000fec0003800000 */
[----:B------:R-:W2:Y:S04]  /*1580*/  LDG.E R30, desc[UR12][R14.64+0x4] ;  /* 0x0000040c0e1e7981 */ /* 0x000ea8000c1e1900 */
[----:B------:R-:W3:Y:S04]  /*1590*/  LDG.E R7, desc[UR12][R16.64+0x4] ;  /* 0x0000040c10077981 */ /* 0x000ee8000c1e1900 */
[----:B------:R-:W4:Y:S04]  /*15a0*/  LDG.E R28, desc[UR12][R14.64] ;  /* 0x0000000c0e1c7981 */ /* 0x000f28000c1e1900 */
[----:B------:R-:W5:Y:S01]  /*15b0*/  LDG.E R9, desc[UR12][R16.64] ;  /* 0x0000000c10097981 */ /* 0x000f62000c1e1900 */
[----:B--2---:R-:W-:Y:S01]  /*15c0*/  FADD R8, R13, -R30 ;  /* 0x8000001e0d087221 */ /* 0x004fe20000000000 */
[----:B---3--:R-:W-:-:S03]  /*15d0*/  FADD R12, R2, -R7 ;  /* 0x80000007020c7221 */ /* 0x008fc60000000000 */
[----:B------:R-:W-:Y:S01]  /*15e0*/  FMUL R21, R8, R8 ;  /* 0x0000000808157220 */ /* 0x000fe20000400000 */
[----:B----4-:R-:W-:Y:S01]  /*15f0*/  FADD R6, R11, -R28 ;  /* 0x8000001c0b067221 */ /* 0x010fe20000000000 */
[----:B------:R-:W-:Y:S01]  /*1600*/  FMUL R25, R12, R12 ;  /* 0x0000000c0c197220 */ /* 0x000fe20000400000 */
[----:B-----5:R-:W-:Y:S02]  /*1610*/  FADD R10, R5, -R9 ;  /* 0x80000009050a7221 */ /* 0x020fe40000000000 */
[----:B------:R-:W-:Y:S02]  /*1620*/  FFMA R21, R6, R6, R21 ;  /* 0x0000000606157223 */ /* 0x000fe40000000015 */
[----:B------:R-:W-:-:S05]  /*1630*/  FFMA R10, R10, R10, R25 ;  /* 0x0000000a0a0a7223 */ /* 0x000fca0000000019 */
[----:B------:R-:W-:-:S04]  /*1640*/  FMNMX R10, R21, R10, PT ;  /* 0x0000000a150a7209 */ /* 0x000fc80003800000 */
[----:B------:R-:W-:-:S13]  /*1650*/  FSETP.GEU.AND P0, PT, R10, 5, PT ;  /* 0x40a000000a00780b */ /* 0x000fda0003f0e000 */
[----:B------:R-:W-:Y:S05]  /*1660*/  @!P0 BRA `(.L_x_30) ;  /* 0x0000005c004c8947 */ /* 0x000fea0003800000 */
        /* <DEDUP_REMOVED lines=15> */
[----:B------:R-:W-:Y:S01]  /*1760*/  FADD R8, R4, -R30 ;  /* 0x8000001e04087221 */ /* 0x000fe20000000000 */
[----:B------:R-:W-:Y:S01]  /*1770*/  FADD R12, R3, -R7 ;  /* 0x80000007030c7221 */ /* 0x000fe20000000000 */
[----:B------:R-:W-:Y:S01]  /*1780*/  FADD R6, R0, -R28 ;  /* 0x8000001c00067221 */ /* 0x000fe20000000000 */
[----:B------:R-:W-:Y:S01]  /*1790*/  FADD R10, R20, -R9 ;  /* 0x80000009140a7221 */ /* 0x000fe20000000000 */
[----:B------:R-:W-:Y:S01]  /*17a0*/  FMUL R15, R8, R8 ;  /* 0x00000008080f7220 */ /* 0x000fe20000400000 */
[----:B------:R-:W-:-:S03]  /*17b0*/  FMUL R17, R12, R12 ;  /* 0x0000000c0c117220 */ /* 0x000fc60000400000 */
[----:B------:R-:W-:Y:S01]  /*17c0*/  FFMA R15, R6, R6, R15 ;  /* 0x00000006060f7223 */ /* 0x000fe2000000000f */
        /* <DEDUP_REMOVED lines=26> */
[----:B------:R-:W-:Y:S01]  /*1970*/  FADD R16, -R13, R4 ;  /* 0x000000040d107221 */ /* 0x000fe20000000100 */
[C---:B------:R-:W-:Y:S01]  /*1980*/  FADD R10, -R11.reuse, R28 ;  /* 0x0000001c0b0a7221 */ /* 0x040fe20000000100 */
[----:B------:R-:W-:Y:S01]  /*1990*/  FADD R12, -R11, R0 ;  /* 0x000000000b0c7221 */ /* 0x000fe20000000100 */
[----:B------:R-:W-:Y:S02]  /*19a0*/  FADD R17, -R13, R30 ;  /* 0x0000001e0d117221 */ /* 0x000fe40000000100 */
[----:B------:R-:W-:-:S04]  /*19b0*/  FMUL R6, R16, R10 ;  /* 0x0000000a10067220 */ /* 0x000fc80000400000 */
[----:B------:R-:W-:-:S05]  /*19c0*/  FFMA R6, R12, R17, -R6 ;  /* 0x000000110c067223 */ /* 0x000fca0000000806 */
[----:B------:R-:W-:-:S13]  /*19d0*/  FSETP.GEU.AND P0, PT, |R6|, 1, PT ;  /* 0x3f8000000600780b */ /* 0x000fda0003f0e200 */
[----:B------:R-:W-:Y:S05]  /*19e0*/  @!P0 BRA `(.L_x_30) ;  /* 0x00000058006c8947 */ /* 0x000fea0003800000 */
[----:B------:R-:W-:Y:S01]  /*19f0*/  FADD R8, -R11, R14 ;  /* 0x0000000e0b087221 */ /* 0x000fe20000000100 */
[----:B------:R-:W-:-:S03]  /*1a00*/  FADD R6, -R13, R21 ;  /* 0x000000150d067221 */ /* 0x000fc60000000100 */
[-C--:B------:R-:W-:Y:S01]  /*1a10*/  FMUL R17, R17, R8.reuse ;  /* 0x0000000811117220 */ /* 0x080fe20000400000 */
[----:B------:R-:W-:-:S03]  /*1a20*/  FMUL R15, R16, R8 ;  /* 0x00000008100f7220 */ /* 0x000fc60000400000 */
[-C--:B------:R-:W-:Y:S01]  /*1a30*/  FFMA R17, R10, R6.reuse, -R17 ;  /* 0x000000060a117223 */ /* 0x080fe20000000811 */
[----:B------:R-:W-:-:S04]  /*1a40*/  FFMA R15, R12, R6, -R15 ;  /* 0x000000060c0f7223 */ /* 0x000fc8000000080f */
[----:B------:R-:W-:-:S04]  /*1a50*/  FSETP.GEU.AND P0, PT, |R17|, 1, PT ;  /* 0x3f8000001100780b */ /* 0x000fc80003f0e200 */
[----:B------:R-:W-:-:S13]  /*1a60*/  FSETP.LT.OR P0, PT, |R15|, 1, !P0 ;  /* 0x3f8000000f00780b */ /* 0x000fda0004701600 */
[----:B------:R-:W-:Y:S05]  /*1a70*/  @P0 BRA `(.L_x_30) ;  /* 0x0000005800480947 */ /* 0x000fea0003800000 */
        /* <DEDUP_REMOVED lines=8> */
[C---:B------:R-:W-:Y:S01]  /*1b00*/  FADD R23, -R2.reuse, R3 ;  /* 0x0000000302177221 */ /* 0x040fe20000000100 */
        /* <DEDUP_REMOVED lines=26> */
[----:B------:R-:W-:Y:S01]  /*1cb0*/  FMUL R8, R18, R6 ;  /* 0x0000000612087220 */ /* 0x000fe20000400000 */
[-C--:B------:R-:W-:Y:S01]  /*1cc0*/  FMUL R15, R19, R10.reuse ;  /* 0x0000000a130f7220 */ /* 0x080fe20000400000 */
[----:B------:R-:W-:Y:S01]  /*1cd0*/  FMUL R10, R27, R10 ;  /* 0x0000000a1b0a7220 */ /* 0x000fe20000400000 */
[----:B------:R-:W-:Y:S01]  /*1ce0*/  FMUL R17, R25, R6 ;  /* 0x0000000619117220 */ /* 0x000fe20000400000 */
[----:B------:R-:W-:Y:S02]  /*1cf0*/  FMUL R6, R12, R19 ;  /* 0x000000130c067220 */ /* 0x000fe40000400000 */
[----:B------:R-:W-:Y:S01]  /*1d00*/  FSETP.GT.AND P0, PT, R8, R15, PT ;  /* 0x0000000f0800720b */ /* 0x000fe20003f04000 */
[----:B------:R-:W-:Y:S01]  /*1d10*/  FMUL R15, R16, R18 ;  /* 0x00000012100f7220 */ /* 0x000fe20000400000 */
[CC--:B------:R-:W-:Y:S01]  /*1d20*/  FSETP.GT.AND P1, PT, R10.reuse, R17.reuse, PT ;  /* 0x000000110a00720b */ /* 0x0c0fe20003f24000 */
[----:B------:R-:W-:Y:S01]  /*1d30*/  HFMA2 R8, -RZ, RZ, 0, 1.1920928955078125e-07 ;  /* 0x00000002ff087431 */ /* 0x000fe200000001ff */
[----:B------:R-:W-:-:S02]  /*1d40*/  FSETP.GT.XOR P2, PT, R10, R17, P0 ;  /* 0x000000110a00720b */ /* 0x000fc40000744800 */
[----:B------:R-:W-:Y:S01]  /*1d50*/  FSETP.GT.XOR P0, PT, R6, R15, P0 ;  /* 0x0000000f0600720b */ /* 0x000fe20000704800 */
[----:B------:R-:W-:Y:S01]  /*1d60*/  FMUL R6, R25, R16 ;  /* 0x0000001019067220 */ /* 0x000fe20000400000 */
[----:B------:R-:W-:-:S05]  /*1d70*/  FMUL R15, R27, R12 ;  /* 0x0000000c1b0f7220 */ /* 0x000fca0000400000 */
[----:B------:R-:W-:Y:S02]  /*1d80*/  FSETP.GT.XOR P1, PT, R6, R15, P1 ;  /* 0x0000000f0600720b */ /* 0x000fe40000f24800 */
[----:B------:R-:W-:Y:S02]  /*1d90*/  SEL R6, RZ, 0x1, !P2 ;  /* 0x00000001ff067807 */ /* 0x000fe40005000000 */
[----:B------:R-:W-:Y:S02]  /*1da0*/  @!P2 IADD3 R8, PT, PT, RZ, 0x1, RZ ;  /* 0x00000001ff08a810 */ /* 0x000fe40007ffe0ff */
[----:B------:R-:W-:-:S04]  /*1db0*/  @!P0 IADD3 R8, PT, PT, R6, RZ, RZ ;  /* 0x000000ff06088210 */ /* 0x000fc80007ffe0ff */
[----:B------:R-:W-:-:S03]  /*1dc0*/  IADD3 R6, PT, PT, R8, 0x1, RZ ;  /* 0x0000000108067810 */ /* 0x000fc60007ffe0ff */
[----:B------:R-:W-:-:S04]  /*1dd0*/  @!P1 IADD3 R6, PT, PT, R8, RZ, RZ ;  /* 0x000000ff08069210 */ /* 0x000fc80007ffe0ff */
[----:B------:R-:W-:-:S13]  /*1de0*/  ISETP.GT.U32.AND P0, PT, R6, 0x2, PT ;  /* 0x000000020600780c */ /* 0x000fda0003f04070 */
[----:B------:R-:W-:Y:S05]  /*1df0*/  @P0 BRA `(.L_x_30) ;  /* 0x0000005400680947 */ /* 0x000fea0003800000 */
        /* <DEDUP_REMOVED lines=9> */
[CC--:B------:R-:W-:Y:S02]  /*1e90*/  FSETP.GT.AND P1, PT, R10.reuse, R17.reuse, PT ;  /* 0x000000110a00720b */ /* 0x0c0fe40003f24000 */
[----:B------:R-:W-:-:S02]  /*1ea0*/  FSETP.GT.XOR P2, PT, R10, R17, P0 ;  /* 0x000000110a00720b */ /* 0x000fc40000744800 */
[----:B------:R-:W-:Y:S01]  /*1eb0*/  FSETP.GT.XOR P0, PT, R6, R15, P0 ;  /* 0x0000000f0600720b */ /* 0x000fe20000704800 */
[----:B------:R-:W-:Y:S01]  /*1ec0*/  FMUL R6, R29, R23 ;  /* 0x000000171d067220 */ /* 0x000fe20000400000 */
[----:B------:R-:W-:Y:S01]  /*1ed0*/  FMUL R15, R31, R22 ;  /* 0x000000161f0f7220 */ /* 0x000fe20000400000 */
[----:B------:R-:W-:-:S04]  /*1ee0*/  MOV R8, 0x2 ;  /* 0x0000000200087802 */ /* 0x000fc80000000f00 */
        /* <DEDUP_REMOVED lines=8> */
[----:B------:R-:W-:Y:S01]  /*1f70*/  FADD R17, RZ, R13 ;  /* 0x0000000dff117221 */ /* 0x000fe20000000000 */
[----:B------:R-:W-:Y:S01]  /*1f80*/  FADD R15, RZ, R11 ;  /* 0x0000000bff0f7221 */ /* 0x000fe20000000000 */
[----:B------:R-:W-:Y:S02]  /*1f90*/  BSSY.RECONVERGENT B1, `(.L_x_31) ;  /* 0x0000029000017945 */ /* 0x000fe40003800200 */
[----:B------:R-:W-:Y:S01]  /*1fa0*/  FADD R17, R4, R17 ;  /* 0x0000001104117221 */ /* 0x000fe20000000000 */
[----:B------:R-:W-:-:S03]  /*1fb0*/  FADD R15, R0, R15 ;  /* 0x0000000f000f7221 */ /* 0x000fc60000000000 */
[----:B------:R-:W-:Y:S01]  /*1fc0*/  FADD R17, R30, R17 ;  /* 0x000000111e117221 */ /* 0x000fe20000000000 */
[----:B------:R-:W-:-:S03]  /*1fd0*/  FADD R15, R28, R15 ;  /* 0x0000000f1c0f7221 */ /* 0x000fc60000000000 */
[----:B------:R-:W-:Y:S01]  /*1fe0*/  FADD R17, R21, R17 ;  /* 0x0000001115117221 */ /* 0x000fe20000000000 */
[----:B------:R-:W-:-:S03]  /*1ff0*/  FADD R15, R14, R15 ;  /* 0x0000000f0e0f7221 */ /* 0x000fc60000000000 */
[----:B------:R-:W-:Y:S01]  /*2000*/  FMUL R111, R17, 0.25 ;  /* 0x3e800000116f7820 */ /* 0x000fe20000400000 */
[----:B------:R-:W-:-:S03]  /*2010*/  FMUL R17, R15, 0.25 ;  /* 0x3e8000000f117820 */ /* 0x000fc60000400000 */
[----:B------:R-:W-:Y:S01]  /*2020*/  FADD R15, R13, -R111 ;  /* 0x8000006f0d0f7221 */ /* 0x000fe20000000000 */
[----:B------:R-:W-:Y:S01]  /*2030*/  FADD R13, R11, -R17 ;  /* 0x800000110b0d7221 */ /* 0x000fe20000000000 */
[----:B------:R-:W-:Y:S01]  /*2040*/  FADD R11, R4, -R111 ;  /* 0x8000006f040b7221 */ /* 0x000fe20000000000 */
[----:B------:R-:W-:Y:S01]  /*2050*/  FADD R23, R0, -R17 ;  /* 0x8000001100177221 */ /* 0x000fe20000000000 */
[----:B------:R-:W-:Y:S01]  /*2060*/  FMUL R4, R15, R15 ;  /* 0x0000000f0f047220 */ /* 0x000fe20000400000 */
[----:B------:R-:W-:Y:S01]  /*2070*/  FADD R19, R30, -R111 ;  /* 0x8000006f1e137221 */ /* 0x000fe20000000000 */
[----:B------:R-:W-:Y:S01]  /*2080*/  FMUL R0, R11, R11 ;  /* 0x0000000b0b007220 */ /* 0x000fe20000400000 */
[----:B------:R-:W-:Y:S01]  /*2090*/  FADD R25, R28, -R17 ;  /* 0x800000111c197221 */ /* 0x000fe20000000000 */
[----:B------:R-:W-:Y:S01]  /*20a0*/  FFMA R4, R13, R13, R4 ;  /* 0x0000000d0d047223 */ /* 0x000fe20000000004 */
[----:B------:R-:W-:Y:S01]  /*20b0*/  FADD R21, R21, -R111 ;  /* 0x8000006f15157221 */ /* 0x000fe20000000000 */
[----:B------:R-:W-:Y:S01]  /*20c0*/  FFMA R27, R23, R23, R0 ;  /* 0x00000017171b7223 */ /* 0x000fe20000000000 */
[----:B------:R-:W-:Y:S01]  /*20d0*/  FMUL R0, R19, R19 ;  /* 0x0000001313007220 */ /* 0x000fe20000400000 */
[----:B------:R-:W-:Y:S01]  /*20e0*/  FADD R4, RZ, R4 ;  /* 0x00000004ff047221 */ /* 0x000fe20000000000 */
[----:B------:R-:W-:Y:S01]  /*20f0*/  FADD R31, R14, -R17 ;  /* 0x800000110e1f7221 */ /* 0x000fe20000000000 */
[----:B------:R-:W-:-:S02]  /*2100*/  FMUL R6, R21, R21 ;  /* 0x0000001515067220 */ /* 0x000fc40000400000 */
[----:B------:R-:W-:Y:S01]  /*2110*/  FADD R4, R4, R27 ;  /* 0x0000001b04047221 */ /* 0x000fe20000000000 */
[----:B------:R-:W-:Y:S01]  /*2120*/  FFMA R27, R25, R25, R0 ;  /* 0x00000019191b7223 */ /* 0x000fe20000000000 */
[----:B------:R-:W-:-:S03]  /*2130*/  FFMA R29, R31, R31, R6 ;  /* 0x0000001f1f1d7223 */ /* 0x000fc60000000006 */
[----:B------:R-:W-:-:S04]  /*2140*/  FADD R4, R4, R27 ;  /* 0x0000001b04047221 */ /* 0x000fc80000000000 */
[----:B------:R-:W-:-:S04]  /*2150*/  FADD R4, R4, R29 ;  /* 0x0000001d04047221 */ /* 0x000fc80000000000 */
[----:B------:R-:W-:-:S04]  /*2160*/  FMUL R74, R4, 0.25 ;  /* 0x3e800000044a7820 */ /* 0x000fc80000400000 */
[----:B------:R0:W1:Y:S01]  /*2170*/  MUFU.RSQ R27, R74 ;  /* 0x0000004a001b7308 */ /* 0x0000620000001400 */
[----:B------:R-:W-:-:S04]  /*2180*/  IADD3 R0, PT, PT, R74, -0xd000000, RZ ;  /* 0xf30000004a007810 */ /* 0x000fc80007ffe0ff */
[----:B------:R-:W-:-:S13]  /*2190*/  ISETP.GT.U32.AND P0, PT, R0, 0x727fffff, PT ;  /* 0x727fffff0000780c */ /* 0x000fda0003f04070 */
[----:B01----:R-:W-:Y:S05]  /*21a0*/  @!P0 BRA `(.L_x_32) ;  /* 0x00000000000c8947 */ /* 0x003fea0003800000 */
[----:B------:R-:W-:-:S07]  /*21b0*/  MOV R120, 0x21d0 ;  /* 0x000021d000787802 */ /* 0x000fce0000000f00 */
[----:B------:R-:W-:Y:S05]  /*21c0*/  CALL.REL.NOINC `($__internal_2_$__cuda_sm20_sqrt_rn_f32_slowpath) ;  /* 0x0000005400f07944 */ /* 0x000fea0003c00000 */
[----:B------:R-:W-:Y:S05]  /*21d0*/  BRA `(.L_x_33) ;  /* 0x0000000000107947 */ /* 0x000fea0003800000 */
.L_x_32:
[----:B------:R-:W-:Y:S01]  /*21e0*/  FMUL.FTZ R82, R74, R27 ;  /* 0x0000001b4a527220 */ /* 0x000fe20000410000 */
[----:B------:R-:W-:-:S03]  /*21f0*/  FMUL.FTZ R0, R27, 0.5 ;  /* 0x3f0000001b007820 */ /* 0x000fc60000410000 */
[----:B------:R-:W-:-:S04]  /*2200*/  FFMA R27, -R82, R82, R74 ;  /* 0x00000052521b7223 */ /* 0x000fc8000000014a */
[----:B------:R-:W-:-:S07]  /*2210*/  FFMA R82, R27, R0, R82 ;  /* 0x000000001b527223 */ /* 0x000fce0000000052 */
.L_x_33:
[----:B------:R-:W-:Y:S05]  /*2220*/  BSYNC.RECONVERGENT B1 ;  /* 0x0000000000017941 */ /* 0x000fea0003800200 */
.L_x_31:
[----:B------:R-:W0:Y:S01]  /*2230*/  MUFU.RCP R27, R82 ;  /* 0x00000052001b7308 */ /* 0x000e220000001000 */
[----:B------:R-:W-:Y:S01]  /*2240*/  UMOV UR4, 0x3fb504f3 ;  /* 0x3fb504f300047882 */ /* 0x000fe20000000000 */
[----:B------:R-:W-:Y:S01]  /*2250*/  BSSY.RECONVERGENT B3, `(.L_x_34) ;  /* 0x000000e000037945 */ /* 0x000fe20003800200 */
[----:B------:R-:W-:Y:S02]  /*2260*/  MOV R29, UR4 ;  /* 0x00000004001d7c02 */ /* 0x000fe40008000f00 */
[----:B------:R-:W-:-:S03]  /*2270*/  FSETP.GEU.AND P0, PT, R82, 1.00000001335143196e-10, PT ;  /* 0x2edbe6ff5200780b */ /* 0x000fc60003f0e000 */
[----:B------:R-:W1:Y:S01]  /*2280*/  FCHK P1, R29, R82 ;  /* 0x000000521d007302 */ /* 0x000e620000020000 */
[----:B0-----:R-:W-:-:S04]  /*2290*/  FFMA R0, R27, -R82, 1 ;  /* 0x3f8000001b007423 */ /* 0x001fc80000000852 */
[----:B------:R-:W-:-:S04]  /*22a0*/  FFMA R0, R27, R0, R27 ;  /* 0x000000001b007223 */ /* 0x000fc8000000001b */
[----:B------:R-:W-:-:S04]  /*22b0*/  FFMA R27, R0, 1.4142135381698608398, RZ ;  /* 0x3fb504f3001b7823 */ /* 0x000fc800000000ff */
[----:B------:R-:W-:-:S04]  /*22c0*/  FFMA R4, R27, -R82, 1.4142135381698608398 ;  /* 0x3fb504f31b047423 */ /* 0x000fc80000000852 */
[----:B------:R-:W-:Y:S01]  /*22d0*/  FFMA R74, R0, R4, R27 ;  /* 0x00000004004a7223 */ /* 0x000fe2000000001b */
[----:B-1----:R-:W-:Y:S06]  /*22e0*/  @!P1 BRA `(.L_x_35) ;  /* 0x0000000000109947 */ /* 0x002fec0003800000 */
[----:B------:R-:W-:Y:S01]  /*22f0*/  HFMA2 R74, -RZ, RZ, 1.9267578125, 7.5519084930419921875e-05 ;  /* 0x3fb504f3ff4a7431 */ /* 0x000fe200000001ff */
[----:B------:R-:W-:Y:S02]  /*2300*/  MOV R121, R82 ;  /* 0x0000005200797202 */ /* 0x000fe40000000f00 */
[----:B------:R-:W-:-:S07]  /*2310*/  MOV R120, 0x2330 ;  /* 0x0000233000787802 */ /* 0x000fce0000000f00 */
[----:B------:R-:W-:Y:S05]  /*2320*/  CALL.REL.NOINC `($__internal_3_$__cuda_sm3x_div_rn_noftz_f32_slowpath) ;  /* 0x0000005400ec7944 */ /* 0x000fea0003c00000 */
.L_x_35:
[----:B------:R-:W-:Y:S05]  /*2330*/  BSYNC.RECONVERGENT B3 ;  /* 0x0000000000037941 */ /* 0x000fea0003800200 */
.L_x_34:
        /* <DEDUP_REMOVED lines=11> */
[--C-:B------:R-:W-:Y:S01]  /*23f0*/  FADD R12, R2, -R86.reuse ;  /* 0x80000056020c7221 */ /* 0x100fe20000000000 */
[----:B------:R-:W-:Y:S01]  /*2400*/  FADD R22, R3, -R86 ;  /* 0x8000005603167221 */ /* 0x000fe20000000000 */
[--C-:B------:R-:W-:Y:S01]  /*2410*/  FADD R44, R5, -R84.reuse ;  /* 0x80000054052c7221 */ /* 0x100fe20000000000 */
[----:B------:R-:W-:Y:S01]  /*2420*/  FADD R20, R20, -R84 ;  /* 0x8000005414147221 */ /* 0x000fe20000000000 */
[----:B------:R-:W-:Y:S01]  /*2430*/  FMUL R3, R12, R12 ;  /* 0x0000000c0c037220 */ /* 0x000fe20000400000 */
[----:B------:R-:W-:Y:S01]  /*2440*/  FMUL R5, R22, R22 ;  /* 0x0000001616057220 */ /* 0x000fe20000400000 */
[----:B------:R-:W-:Y:S01]  /*2450*/  FADD R16, R7, -R86 ;  /* 0x8000005607107221 */ /* 0x000fe20000000000 */
[----:B------:R-:W-:Y:S01]  /*2460*/  FADD R46, R9, -R84 ;  /* 0x80000054092e7221 */ /* 0x000fe20000000000 */
[----:B------:R-:W-:Y:S01]  /*2470*/  FFMA R3, R44, R44, R3 ;  /* 0x0000002c2c037223 */ /* 0x000fe20000000003 */
[----:B------:R-:W-:Y:S01]  /*2480*/  FFMA R0, R20, R20, R5 ;  /* 0x0000001414007223 */ /* 0x000fe20000000005 */
[----:B------:R-:W-:Y:S01]  /*2490*/  FADD R26, R26, -R86 ;  /* 0x800000561a1a7221 */ /* 0x000fe20000000000 */
[----:B------:R-:W-:Y:S01]  /*24a0*/  FMUL R5, R16, R16 ;  /* 0x0000001010057220 */ /* 0x000fe20000400000 */
[----:B------:R-:W-:Y:S01]  /*24b0*/  FADD R3, RZ, R3 ;  /* 0x00000003ff037221 */ /* 0x000fe20000000000 */
[----:B------:R-:W-:-:S02]  /*24c0*/  FADD R24, R24, -R84 ;  /* 0x8000005418187221 */ /* 0x000fc40000000000 */
[----:B------:R-:W-:Y:S01]  /*24d0*/  FFMA R5, R46, R46, R5 ;  /* 0x0000002e2e057223 */ /* 0x000fe20000000005 */
[----:B------:R-:W-:Y:S01]  /*24e0*/  FADD R0, R3, R0 ;  /* 0x0000000003007221 */ /* 0x000fe20000000000 */
[----:B------:R-:W-:-:S03]  /*24f0*/  FMUL R3, R26, R26 ;  /* 0x0000001a1a037220 */ /* 0x000fc60000400000 */
[----:B------:R-:W-:Y:S01]  /*2500*/  FADD R0, R0, R5 ;  /* 0x0000000500007221 */ /* 0x000fe20000000000 */
[----:B------:R-:W-:-:S04]  /*2510*/  FFMA R3, R24, R24, R3 ;  /* 0x0000001818037223 */ /* 0x000fc80000000003 */
[----:B------:R-:W-:-:S04]  /*2520*/  FADD R0, R0, R3 ;  /* 0x0000000300007221 */ /* 0x000fc80000000000 */
[----:B------:R-:W-:Y:S01]  /*2530*/  FMUL R3, R0, 0.25 ;  /* 0x3e80000000037820 */ /* 0x000fe20000400000 */
[----:B------:R-:W-:-:S03]  /*2540*/  FSEL R0, R74, 1.4142135381698608398, P0 ;  /* 0x3fb504f34a007808 */ /* 0x000fc60000000000 */
[----:B------:R0:W1:Y:S01]  /*2550*/  MUFU.RSQ R6, R3 ;  /* 0x0000000300067308 */ /* 0x0000620000001400 */
[----:B------:R-:W-:Y:S01]  /*2560*/  IADD3 R4, PT, PT, R3, -0xd000000, RZ ;  /* 0xf300000003047810 */ /* 0x000fe20007ffe0ff */
[-C--:B------:R-:W-:Y:S01]  /*2570*/  FMUL R2, R17, -R0.reuse ;  /* 0x8000000011027220 */ /* 0x080fe20000400000 */
[-C--:B------:R-:W-:Y:S01]  /*2580*/  FMUL R13, R13, R0.reuse ;  /* 0x000000000d0d7220 */ /* 0x080fe20000400000 */
[-C--:B------:R-:W-:Y:S01]  /*2590*/  FMUL R14, R15, R0.reuse ;  /* 0x000000000f0e7220 */ /* 0x080fe20000400000 */
[----:B------:R-:W-:Y:S01]  /*25a0*/  ISETP.GT.U32.AND P0, PT, R4, 0x727fffff, PT ;  /* 0x727fffff0400780c */ /* 0x000fe20003f04070 */
[-C--:B------:R-:W-:Y:S01]  /*25b0*/  FMUL R23, R23, R0.reuse ;  /* 0x0000000017177220 */ /* 0x080fe20000400000 */
[-C--:B------:R-:W-:Y:S01]  /*25c0*/  FMUL R4, R11, R0.reuse ;  /* 0x000000000b047220 */ /* 0x080fe20000400000 */
[-C--:B------:R-:W-:Y:S01]  /*25d0*/  FMUL R17, R25, R0.reuse ;  /* 0x0000000019117220 */ /* 0x080fe20000400000 */
[-C--:B------:R-:W-:Y:S01]  /*25e0*/  FMUL R18, R19, R0.reuse ;  /* 0x0000000013127220 */ /* 0x080fe20000400000 */
[-C--:B------:R-:W-:Y:S01]  /*25f0*/  FMUL R27, R31, R0.reuse ;  /* 0x000000001f1b7220 */ /* 0x080fe20000400000 */
[----:B------:R-:W-:-:S07]  /*2600*/  FMUL R8, R21, R0 ;  /* 0x0000000015087220 */ /* 0x000fce0000400000 */
[----:B01----:R-:W-:Y:S05]  /*2610*/  @!P0 BRA `(.L_x_37) ;  /* 0x0000000000108947 */ /* 0x003fea0003800000 */
[----:B------:R-:W-:Y:S02]  /*2620*/  MOV R74, R3 ;  /* 0x00000003004a7202 */ /* 0x000fe40000000f00 */
[----:B------:R-:W-:-:S07]  /*2630*/  MOV R120, 0x2650 ;  /* 0x0000265000787802 */ /* 0x000fce0000000f00 */
[----:B------:R-:W-:Y:S05]  /*2640*/  CALL.REL.NOINC `($__internal_2_$__cuda_sm20_sqrt_rn_f32_slowpath) ;  /* 0x0000005000d07944 */ /* 0x000fea0003c00000 */
[----:B------:R-:W-:Y:S05]  /*2650*/  BRA `(.L_x_38) ;  /* 0x0000000000107947 */ /* 0x000fea0003800000 */
.L_x_37:
[----:B------:R-:W-:Y:S01]  /*2660*/  FMUL.FTZ R82, R3, R6 ;  /* 0x0000000603527220 */ /* 0x000fe20000410000 */
[----:B------:R-:W-:-:S03]  /*2670*/  FMUL.FTZ R5, R6, 0.5 ;  /* 0x3f00000006057820 */ /* 0x000fc60000410000 */
[----:B------:R-:W-:-:S04]  /*2680*/  FFMA R3, -R82, R82, R3 ;  /* 0x0000005252037223 */ /* 0x000fc80000000103 */
[----:B------:R-:W-:-:S07]  /*2690*/  FFMA R82, R3, R5, R82 ;  /* 0x0000000503527223 */ /* 0x000fce0000000052 */
.L_x_38:
[----:B------:R-:W-:Y:S05]  /*26a0*/  BSYNC.RECONVERGENT B1 ;  /* 0x0000000000017941 */ /* 0x000fea0003800200 */
.L_x_36:
        /* <DEDUP_REMOVED lines=16> */
.L_x_40:
[----:B------:R-:W-:Y:S05]  /*27b0*/  BSYNC.RECONVERGENT B3 ;  /* 0x0000000000037941 */ /* 0x000fea0003800200 */
.L_x_39:
[----:B------:R-:W-:Y:S02]  /*27c0*/  HFMA2 R40, -RZ, RZ, 0, 0 ;  /* 0x00000000ff287431 */ /* 0x000fe400000001ff */
[----:B------:R-:W-:Y:S01]  /*27d0*/  FADD R41, -R27, -RZ ;  /* 0x800000ff1b297221 */ /* 0x000fe20000000100 */
[----:B------:R-:W-:Y:S02]  /*27e0*/  HFMA2 R35, -RZ, RZ, -1.875, 0 ;  /* 0xbf800000ff237431 */ /* 0x000fe400000001ff */
[----:B------:R-:W-:Y:S01]  /*27f0*/  FADD R42, -R8, -RZ ;  /* 0x800000ff082a7221 */ /* 0x000fe20000000100 */
[----:B------:R-:W-:Y:S01]  /*2800*/  MOV R43, 0xbf800000 ;  /* 0xbf800000002b7802 */ /* 0x000fe20000000f00 */
[----:B------:R-:W-:Y:S01]  /*2810*/  FADD R33, -R23, -RZ ;  /* 0x800000ff17217221 */ /* 0x000fe20000000100 */
[----:B------:R-:W-:Y:S01]  /*2820*/  FSEL R3, R74, 1.4142135381698608398, P0 ;  /* 0x3fb504f34a037808 */ /* 0x000fe20000000000 */
[----:B------:R-:W-:Y:S01]  /*2830*/  FADD R34, -R4, -RZ ;  /* 0x800000ff04227221 */ /* 0x000fe20000000100 */
[----:B------:R-:W-:Y:S01]  /*2840*/  MOV R32, RZ ;  /* 0x000000ff00207202 */ /* 0x000fe20000000f00 */
[----:B------:R-:W-:-:S02]  /*2850*/  HFMA2 R38, -RZ, RZ, 0, 0 ;  /* 0x00000000ff267431 */ /* 0x000fc400000001ff */
[----:B------:R-:W-:Y:S01]  /*2860*/  FADD R31, -R13, -RZ ;  /* 0x800000ff0d1f7221 */ /* 0x000fe20000000100 */
[----:B------:R-:W-:Y:S02]  /*2870*/  CS2R R28, SRZ ;  /* 0x00000000001c7805 */ /* 0x000fe4000001ff00 */
[----:B------:R-:W-:Y:S01]  /*2880*/  MOV R30, RZ ;  /* 0x000000ff001e7202 */ /* 0x000fe20000000f00 */
[----:B------:R-:W-:Y:S01]  /*2890*/  FADD R39, -R17, -RZ ;  /* 0x800000ff11277221 */ /* 0x000fe20000000100 */
[----:B------:R-:W-:Y:S01]  /*28a0*/  CS2R R36, SRZ ;  /* 0x0000000000247805 */ /* 0x000fe2000001ff00 */
[----:B------:R0:W-:Y:S01]  /*28b0*/  STL.128 [R1+0xe0], R40 ;  /* 0x0000e02801007387 */ /* 0x0001e20000100c00 */
[-C--:B------:R-:W-:Y:S01]  /*28c0*/  FMUL R12, R12, R3.reuse ;  /* 0x000000030c0c7220 */ /* 0x080fe20000400000 */
[-C--:B------:R-:W-:Y:S01]  /*28d0*/  FMUL R16, R16, R3.reuse ;  /* 0x0000000310107220 */ /* 0x080fe20000400000 */
[-C--:B------:R-:W-:Y:S01]  /*28e0*/  FMUL R49, R46, -R3.reuse ;  /* 0x800000032e317220 */ /* 0x080fe20000400000 */
[-C--:B------:R-:W-:Y:S01]  /*28f0*/  FMUL R22, R22, R3.reuse ;  /* 0x0000000316167220 */ /* 0x080fe20000400000 */
[-C--:B------:R-:W-:Y:S01]  /*2900*/  FMUL R55, R20, -R3.reuse ;  /* 0x8000000314377220 */ /* 0x080fe20000400000 */
[-C--:B------:R-:W-:Y:S01]  /*2910*/  FMUL R26, R26, R3.reuse ;  /* 0x000000031a1a7220 */ /* 0x080fe20000400000 */
[----:B------:R-:W-:Y:S01]  /*2920*/  FMUL R59, R24, -R3 ;  /* 0x80000003183b7220 */ /* 0x000fe20000400000 */
[----:B------:R1:W-:Y:S01]  /*2930*/  STL.128 [R1+0x50], R32 ;  /* 0x0000502001007387 */ /* 0x0003e20000100c00 */
[----:B------:R-:W-:Y:S01]  /*2940*/  HFMA2 R19, -RZ, RZ, 1.875, 0 ;  /* 0x3f800000ff137431 */ /* 0x000fe200000001ff */
[----:B------:R-:W-:Y:S01]  /*2950*/  MOV R15, 0x3f800000 ;  /* 0x3f800000000f7802 */ /* 0x000fe20000000f00 */
[----:B------:R-:W-:Y:S01]  /*2960*/  HFMA2 R45, -RZ, RZ, -1.875, 0 ;  /* 0xbf800000ff2d7431 */ /* 0x000fe200000001ff */
[----:B------:R2:W-:Y:S01]  /*2970*/  STL.128 [R1], R28 ;  /* 0x0000001c01007387 */ /* 0x0005e20000100c00 */
[----:B------:R-:W-:-:S02]  /*2980*/  HFMA2 R56, -RZ, RZ, 0, 0 ;  /* 0x00000000ff387431 */ /* 0x000fc400000001ff */
[CC--:B------:R-:W-:Y:S01]  /*2990*/  FMUL R46, R17.reuse, R16.reuse ;  /* 0x00000010112e7220 */ /* 0x0c0fe20000400000 */
[----:B------:R-:W-:Y:S01]  /*29a0*/  FMUL R47, R18, R16 ;  /* 0x00000010122f7220 */ /* 0x000fe20000400000 */
[----:B0-----:R-:W-:Y:S01]  /*29b0*/  FMUL R41, R44, -R3 ;  /* 0x800000032c297220 */ /* 0x001fe20000400000 */
[----:B------:R0:W-:Y:S01]  /*29c0*/  STL.128 [R1+0x90], R36 ;  /* 0x0000902401007387 */ /* 0x0001e20000100c00 */
[----:B------:R-:W-:Y:S01]  /*29d0*/  CS2R R42, SRZ ;  /* 0x00000000002a7805 */ /* 0x000fe2000001ff00 */
[----:B------:R-:W-:Y:S01]  /*29e0*/  FADD R44, -R18, -RZ ;  /* 0x800000ff122c7221 */ /* 0x000fe20000000100 */
[----:B------:R-:W-:Y:S01]  /*29f0*/  FMUL R40, R14, R41 ;  /* 0x000000290e287220 */ /* 0x000fe20000400000 */
[----:B------:R-:W-:Y:S02]  /*2a00*/  CS2R R50, SRZ ;  /* 0x0000000000327805 */ /* 0x000fe4000001ff00 */
[----:B------:R-:W-:Y:S01]  /*2a10*/  MOV R52, RZ ;  /* 0x000000ff00347202 */ /* 0x000fe20000000f00 */
[-C--:B------:R-:W-:Y:S01]  /*2a20*/  FMUL R48, R18, R49.reuse ;  /* 0x0000003112307220 */ /* 0x080fe20000400000 */
[----:B-1----:R-:W-:Y:S01]  /*2a30*/  HFMA2 R34, -RZ, RZ, 0, 0 ;  /* 0x00000000ff227431 */ /* 0x002fe200000001ff */
[----:B------:R-:W-:Y:S01]  /*2a40*/  MOV R33, RZ ;  /* 0x000000ff00217202 */ /* 0x000fe20000000f00 */
[----:B------:R-:W-:Y:S01]  /*2a50*/  FMUL R35, R17, R49 ;  /* 0x0000003111237220 */ /* 0x000fe20000400000 */
[----:B------:R-:W-:Y:S01]  /*2a60*/  FMUL R53, R23, R55 ;  /* 0x0000003717357220 */ /* 0x000fe20000400000 */
[----:B--2---:R-:W-:Y:S01]  /*2a70*/  FMUL R31, R13, R41 ;  /* 0x000000290d1f7220 */ /* 0x004fe20000400000 */
[----:B------:R-:W-:Y:S01]  /*2a80*/  FMUL R54, R4, R55 ;  /* 0x0000003704367220 */ /* 0x000fe20000400000 */
[-C--:B------:R-:W-:Y:S01]  /*2a90*/  FMUL R57, R27, R59.reuse ;  /* 0x0000003b1b397220 */ /* 0x080fe20000400000 */
[----:B------:R-:W-:Y:S01]  /*2aa0*/  FMUL R58, R8, R59 ;  /* 0x0000003b083a7220 */ /* 0x000fe20000400000 */
[----:B------:R-:W-:Y:S01]  /*2ab0*/  FMUL R20, R23, R22 ;  /* 0x0000001617147220 */ /* 0x000fe20000400000 */
[C---:B0-----:R-:W-:Y:S01]  /*2ac0*/  FADD R36, -R14.reuse, -RZ ;  /* 0x800000ff0e247221 */ /* 0x041fe20000000100 */
[----:B------:R-:W-:Y:S01]  /*2ad0*/  MOV R37, 0xbf800000 ;  /* 0xbf80000000257802 */ /* 0x000fe20000000f00 */
[-C--:B------:R-:W-:Y:S01]  /*2ae0*/  FMUL R38, R13, R12.reuse ;  /* 0x0000000c0d267220 */ /* 0x080fe20000400000 */
[----:B------:R-:W-:Y:S01]  /*2af0*/  FMUL R39, R14, R12 ;  /* 0x0000000c0e277220 */ /* 0x000fe20000400000 */
[----:B------:R-:W-:Y:S01]  /*2b00*/  FMUL R21, R4, R22 ;  /* 0x0000001604157220 */ /* 0x000fe20000400000 */
[-C--:B------:R-:W-:Y:S01]  /*2b10*/  FMUL R24, R27, R26.reuse ;  /* 0x0000001a1b187220 */ /* 0x080fe20000400000 */
[----:B------:R-:W-:Y:S01]  /*2b20*/  FMUL R25, R8, R26 ;  /* 0x0000001a08197220 */ /* 0x000fe20000400000 */
[----:B------:R-:W-:Y:S01]  /*2b30*/  STL.128 [R1+0x20], R12 ;  /* 0x0000200c01007387 */ /* 0x000fe20000100c00 */
[----:B------:R-:W-:Y:S01]  /*2b40*/  HFMA2 R9, -RZ, RZ, 1.875, 0 ;  /* 0x3f800000ff097431 */ /* 0x000fe200000001ff */
[----:B------:R-:W-:-:S02]  /*2b50*/  MOV R5, 0x3f800000 ;  /* 0x3f80000000057802 */ /* 0x000fc40000000f00 */
[----:B------:R-:W-:Y:S01]  /*2b60*/  CS2R R6, SRZ ;  /* 0x0000000000067805 */ /* 0x000fe2000001ff00 */
[----:B------:R-:W-:Y:S01]  /*2b70*/  STL.128 [R1+0xb0], R16 ;  /* 0x0000b01001007387 */ /* 0x000fe20000100c00 */
[----:B------:R-:W-:Y:S01]  /*2b80*/  CS2R R10, SRZ ;  /* 0x00000000000a7805 */ /* 0x000fe2000001ff00 */
[-C--:B------:R-:W-:Y:S01]  /*2b90*/  FMUL R84, R84, -R3.reuse ;  /* 0x8000000354547220 */ /* 0x080fe20000400000 */
[----:B------:R-:W-:Y:S01]  /*2ba0*/  FMUL R86, R86, -R3 ;  /* 0x8000000356567220 */ /* 0x000fe20000400000 */
[----:B------:R-:W-:Y:S04]  /*2bb0*/  STL.128 [R1+0x30], R28 ;  /* 0x0000301c01007387 */ /* 0x000fe80000100c00 */
        /* <DEDUP_REMOVED lines=9> */
[----:B------:R0:W-:Y:S04]  /*2c50*/  STL.128 [R1+0x70], R4 ;  /* 0x0000700401007387 */ /* 0x0001e80000100c00 */
[----:B------:R1:W-:Y:S01]  /*2c60*/  STL.128 [R1+0x100], R8 ;  /* 0x0001000801007387 */ /* 0x0003e20000100c00 */
[----:B0-----:R-:W-:-:S02]  /*2c70*/  MOV R6, RZ ;  /* 0x000000ff00067202 */ /* 0x001fc40000000f00 */
[----:B-1----:R-:W-:-:S07]  /*2c80*/  IADD3 R9, PT, PT, R1, 0x120, RZ ;  /* 0x0000012001097810 */ /* 0x002fce0007ffe0ff */
.L_x_41:
[----:B0-----:R-:W-:-:S05]  /*2c90*/  LEA R10, R6, R1, 0x2 ;  /* 0x00000001060a7211 */ /* 0x001fca00078e10ff */
[----:B------:R-:W2:Y:S04]  /*2ca0*/  LDL R5, [R10] ;  /* 0x000000000a057983 */ /* 0x000ea80000100800 */
[----:B------:R-:W3:Y:S04]  /*2cb0*/  LDL R28, [R10+0x24] ;  /* 0x000024000a1c7983 */ /* 0x000ee80000100800 */
[----:B------:R-:W4:Y:S04]  /*2cc0*/  LDL R15, [R10+0x48] ;  /* 0x000048000a0f7983 */ /* 0x000f280000100800 */
[----:B------:R-:W5:Y:S04]  /*2cd0*/  LDL R30, [R10+0x6c] ;  /* 0x00006c000a1e7983 */ /* 0x000f680000100800 */
[----:B------:R-:W5:Y:S04]  /*2ce0*/  LDL R19, [R10+0x90] ;  /* 0x000090000a137983 */ /* 0x000f680000100800 */
[----:B------:R-:W5:Y:S04]  /*2cf0*/  LDL R32, [R10+0xb4] ;  /* 0x0000b4000a207983 */ /* 0x000f680000100800 */
[----:B------:R-:W5:Y:S04]  /*2d00*/  LDL R29, [R10+0xd8] ;  /* 0x0000d8000a1d7983 */ /* 0x000f680000100800 */
[----:B------:R0:W5:Y:S01]  /*2d10*/  LDL R34, [R10+0xfc] ;  /* 0x0000fc000a227983 */ /* 0x0001620000100800 */
[----:B--2---:R-:W-:Y:S01]  /*2d20*/  FADD R43, RZ, -R5 ;  /* 0x80000005ff2b7221 */ /* 0x004fe20000000000 */
[-C--:B------:R-:W-:Y:S01]  /*2d30*/  FFMA R52, R38, R5.reuse, RZ ;  /* 0x0000000526347223 */ /* 0x080fe200000000ff */
[-C--:B------:R-:W-:Y:S01]  /*2d40*/  FFMA R11, RZ, R5.reuse, RZ ;  /* 0x00000005ff0b7223 */ /* 0x080fe200000000ff */
[-C--:B------:R-:W-:Y:S01]  /*2d50*/  FFMA R7, -R13, R5.reuse, RZ ;  /* 0x000000050d077223 */ /* 0x080fe200000001ff */
[-C--:B------:R-:W-:Y:S01]  /*2d60*/  FFMA R51, R39, R5.reuse, RZ ;  /* 0x0000000527337223 */ /* 0x080fe200000000ff */
[-C--:B------:R-:W-:Y:S01]  /*2d70*/  FFMA R33, -R14, R5.reuse, RZ ;  /* 0x000000050e217223 */ /* 0x080fe200000001ff */
[----:B------:R-:W-:Y:S01]  /*2d80*/  FFMA R56, R12, R5, RZ ;  /* 0x000000050c387223 */ /* 0x000fe200000000ff */
[-C--:B---3--:R-:W-:Y:S01]  /*2d90*/  FFMA R50, RZ, R28.reuse, R43 ;  /* 0x0000001cff327223 */ /* 0x088fe2000000002b */
[-C--:B------:R-:W-:Y:S01]  /*2da0*/  FFMA R45, R31, R28.reuse, R52 ;  /* 0x0000001c1f2d7223 */ /* 0x080fe20000000034 */
[-C--:B------:R-:W-:Y:S01]  /*2db0*/  FFMA R5, R13, R28.reuse, R11 ;  /* 0x0000001c0d057223 */ /* 0x080fe2000000000b */
[-C--:B------:R-:W-:Y:S01]  /*2dc0*/  FFMA R44, RZ, R28.reuse, R7 ;  /* 0x0000001cff2c7223 */ /* 0x080fe20000000007 */
[-C--:B------:R-:W-:Y:S01]  /*2dd0*/  FFMA R52, R40, R28.reuse, R51 ;  /* 0x0000001c28347223 */ /* 0x080fe20000000033 */
[-C--:B------:R-:W-:Y:S01]  /*2de0*/  FFMA R36, R14, R28.reuse, R11 ;  /* 0x0000001c0e247223 */ /* 0x080fe2000000000b */
[----:B------:R-:W-:Y:S01]  /*2df0*/  FADD R42, R11, R28 ;  /* 0x0000001c0b2a7221 */ /* 0x000fe20000000000 */
[-C--:B------:R-:W-:Y:S01]  /*2e00*/  FFMA R37, RZ, R28.reuse, R33 ;  /* 0x0000001cff257223 */ /* 0x080fe20000000021 */
[----:B------:R-:W-:Y:S01]  /*2e10*/  FFMA R51, R41, R28, R56 ;  /* 0x0000001c29337223 */ /* 0x000fe20000000038 */
[----:B----4-:R-:W-:Y:S01]  /*2e20*/  FADD R43, -R15, R50 ;  /* 0x000000320f2b7221 */ /* 0x010fe20000000100 */
[-C--:B------:R-:W-:Y:S01]  /*2e30*/  FFMA R50, R20, R15.reuse, R45 ;  /* 0x0000000f14327223 */ /* 0x080fe2000000002d */
[-C--:B0-----:R-:W-:Y:S01]  /*2e40*/  FFMA R10, RZ, R15.reuse, R5 ;  /* 0x0000000fff0a7223 */ /* 0x081fe20000000005 */
[-C--:B------:R-:W-:Y:S01]  /*2e50*/  FFMA R7, -R23, R15.reuse, R44 ;  /* 0x0000000f17077223 */ /* 0x080fe2000000012c */
[-C--:B------:R-:W-:Y:S01]  /*2e60*/  FFMA R45, R21, R15.reuse, R52 ;  /* 0x0000000f152d7223 */ /* 0x080fe20000000034 */
[-C--:B------:R-:W-:Y:S01]  /*2e70*/  FFMA R11, RZ, R15.reuse, R36 ;  /* 0x0000000fff0b7223 */ /* 0x080fe20000000024 */
[-C--:B------:R-:W-:Y:S01]  /*2e80*/  FFMA R33, RZ, R15.reuse, R42 ;  /* 0x0000000fff217223 */ /* 0x080fe2000000002a */
[-C--:B------:R-:W-:Y:S01]  /*2e90*/  FFMA R37, -R4, R15.reuse, R37 ;  /* 0x0000000f04257223 */ /* 0x080fe20000000125 */
[----:B------:R-:W-:Y:S01]  /*2ea0*/  FFMA R52, R22, R15, R51 ;  /* 0x0000000f16347223 */ /* 0x000fe20000000033 */
[-C--:B-----5:R-:W-:Y:S01]  /*2eb0*/  FFMA R44, RZ, R30.reuse, R43 ;  /* 0x0000001eff2c7223 */ /* 0x0a0fe2000000002b */
        /* <DEDUP_REMOVED lines=8> */
[----:B------:R-:W-:Y:S01]  /*2f40*/  FADD R33, -R19, R44 ;  /* 0x0000002c13217221 */ /* 0x000fe20000000100 */
[-C--:B------:R-:W-:Y:S01]  /*2f50*/  FFMA R44, R46, R19.reuse, R43 ;  /* 0x000000132e2c7223 */ /* 0x080fe2000000002b */
[-C--:B------:R-:W-:Y:S01]  /*2f60*/  FFMA R10, RZ, R19.reuse, R5 ;  /* 0x00000013ff0a7223 */ /* 0x080fe20000000005 */
[-C--:B------:R-:W-:Y:S01]  /*2f70*/  FFMA R7, -R17, R19.reuse, R42 ;  /* 0x0000001311077223 */ /* 0x080fe2000000012a */
[-C--:B------:R-:W-:Y:S01]  /*2f80*/  FFMA R43, R47, R19.reuse, R50 ;  /* 0x000000132f2b7223 */ /* 0x080fe20000000032 */
[-C--:B------:R-:W-:Y:S01]  /*2f90*/  FFMA R11, RZ, R19.reuse, R28 ;  /* 0x00000013ff0b7223 */ /* 0x080fe2000000001c */
[-C--:B------:R-:W-:Y:S01]  /*2fa0*/  FFMA R15, RZ, R19.reuse, R36 ;  /* 0x00000013ff0f7223 */ /* 0x080fe20000000024 */
[-C--:B------:R-:W-:Y:S01]  /*2fb0*/  FFMA R37, -R18, R19.reuse, R37 ;  /* 0x0000001312257223 */ /* 0x080fe20000000125 */
[----:B------:R-:W-:Y:S01]  /*2fc0*/  FFMA R52, R16, R19, R45 ;  /* 0x0000001310347223 */ /* 0x000fe2000000002d */
[-C--:B------:R-:W-:Y:S01]  /*2fd0*/  FFMA R5, R17, R32.reuse, R10 ;  /* 0x0000002011057223 */ /* 0x080fe2000000000a */
[-C--:B------:R-:W-:Y:S01]  /*2fe0*/  FFMA R36, RZ, R32.reuse, R7 ;  /* 0x00000020ff247223 */ /* 0x080fe20000000007 */
[-C--:B------:R-:W-:Y:S01]  /*2ff0*/  FFMA R50, R48, R32.reuse, R43 ;  /* 0x0000002030327223 */ /* 0x080fe2000000002b */
[-C--:B------:R-:W-:Y:S01]  /*3000*/  FFMA R28, R18, R32.reuse, R11 ;  /* 0x00000020121c7223 */ /* 0x080fe2000000000b */
[----:B------:R-:W-:Y:S01]  /*3010*/  FADD R30, R32, R15 ;  /* 0x0000000f201e7221 */ /* 0x000fe20000000000 */
[-C--:B------:R-:W-:Y:S01]  /*3020*/  FFMA R37, RZ, R32.reuse, R37 ;  /* 0x00000020ff257223 */ /* 0x080fe20000000025 */
[-C--:B------:R-:W-:Y:S01]  /*3030*/  FFMA R42, RZ, R32.reuse, R33 ;  /* 0x00000020ff2a7223 */ /* 0x080fe20000000021 */
[-C--:B------:R-:W-:Y:S01]  /*3040*/  FFMA R7, R35, R32.reuse, R44 ;  /* 0x0000002023077223 */ /* 0x080fe2000000002c */
[----:B------:R-:W-:Y:S01]  /*3050*/  FFMA R43, R49, R32, R52 ;  /* 0x00000020312b7223 */ /* 0x000fe20000000034 */
[-C--:B------:R-:W-:Y:S01]  /*3060*/  FFMA R10, RZ, R29.reuse, R5 ;  /* 0x0000001dff0a7223 */ /* 0x080fe20000000005 */
[-C--:B------:R-:W-:Y:S01]  /*3070*/  FFMA R11, RZ, R29.reuse, R28 ;  /* 0x0000001dff0b7223 */ /* 0x080fe2000000001c */
[-C--:B------:R-:W-:Y:S01]  /*3080*/  FFMA R15, RZ, R29.reuse, R30 ;  /* 0x0000001dff0f7223 */ /* 0x080fe2000000001e */
[-C--:B------:R-:W-:Y:S01]  /*3090*/  FFMA R5, -R27, R29.reuse, R36 ;  /* 0x0000001d1b057223 */ /* 0x080fe20000000124 */
[-C--:B------:R-:W-:Y:S01]  /*30a0*/  FFMA R37, -R8, R29.reuse, R37 ;  /* 0x0000001d08257223 */ /* 0x080fe20000000125 */
[----:B------:R-:W-:Y:S01]  /*30b0*/  FADD R19, -R29, R42 ;  /* 0x0000002a1d137221 */ /* 0x000fe20000000100 */
[-C--:B------:R-:W-:Y:S01]  /*30c0*/  FFMA R44, R24, R29.reuse, R7 ;  /* 0x0000001d182c7223 */ /* 0x080fe20000000007 */
[-C--:B------:R-:W-:Y:S01]  /*30d0*/  FFMA R33, R25, R29.reuse, R50 ;  /* 0x0000001d19217223 */ /* 0x080fe20000000032 */
[----:B------:R-:W-:Y:S01]  /*30e0*/  FFMA R52, R26, R29, R43 ;  /* 0x0000001d1a347223 */ /* 0x000fe2000000002b */
[----:B------:R-:W-:-:S02]  /*30f0*/  IMAD R7, R6, 0x24, R9 ;  /* 0x0000002406077824 */ /* 0x000fc400078e0209 */
[-C--:B------:R-:W-:Y:S01]  /*3100*/  FFMA R10, R27, R34.reuse, R10 ;  /* 0x000000221b0a7223 */ /* 0x080fe2000000000a */
[-C--:B------:R-:W-:Y:S01]  /*3110*/  FFMA R28, R8, R34.reuse, R11 ;  /* 0x00000022081c7223 */ /* 0x080fe2000000000b */
[----:B------:R-:W-:Y:S01]  /*3120*/  FADD R30, R34, R15 ;  /* 0x0000000f221e7221 */ /* 0x000fe20000000000 */
[-C--:B------:R-:W-:Y:S01]  /*3130*/  FFMA R32, RZ, R34.reuse, R5 ;  /* 0x00000022ff207223 */ /* 0x080fe20000000005 */
[-C--:B------:R-:W-:Y:S01]  /*3140*/  FFMA R36, RZ, R34.reuse, R37 ;  /* 0x00000022ff247223 */ /* 0x080fe20000000025 */
[-C--:B------:R-:W-:Y:S01]  /*3150*/  FFMA R42, RZ, R34.reuse, R19 ;  /* 0x00000022ff2a7223 */ /* 0x080fe20000000013 */
[-C--:B------:R-:W-:Y:S01]  /*3160*/  FFMA R44, R57, R34.reuse, R44 ;  /* 0x00000022392c7223 */ /* 0x080fe2000000002c */
[-C--:B------:R-:W-:Y:S01]  /*3170*/  FFMA R50, R58, R34.reuse, R33 ;  /* 0x000000223a327223 */ /* 0x080fe20000000021 */
[----:B------:R-:W-:Y:S01]  /*3180*/  FFMA R52, R59, R34, R52 ;  /* 0x000000223b347223 */ /* 0x000fe20000000034 */
[----:B------:R0:W-:Y:S01]  /*3190*/  STL [R7], R10 ;  /* 0x0000000a07007387 */ /* 0x0001e20000100800 */
[----:B------:R-:W-:-:S03]  /*31a0*/  IADD3 R6, PT, PT, R6, 0x1, RZ ;  /* 0x0000000106067810 */ /* 0x000fc60007ffe0ff */
[----:B------:R0:W-:Y:S01]  /*31b0*/  STL [R7+0x4], R28 ;  /* 0x0000041c07007387 */ /* 0x0001e20000100800 */
[----:B------:R-:W-:-:S03]  /*31c0*/  ISETP.NE.AND P0, PT, R6, 0x9, PT ;  /* 0x000000090600780c */ /* 0x000fc60003f05270 */
[----:B------:R0:W-:Y:S04]  /*31d0*/  STL [R7+0x8], R30 ;  /* 0x0000081e07007387 */ /* 0x0001e80000100800 */
[----:B------:R0:W-:Y:S04]  /*31e0*/  STL [R7+0xc], R32 ;  /* 0x00000c2007007387 */ /* 0x0001e80000100800 */
[----:B------:R0:W-:Y:S04]  /*31f0*/  STL [R7+0x10], R36 ;  /* 0x0000102407007387 */ /* 0x0001e80000100800 */
[----:B------:R0:W-:Y:S04]  /*3200*/  STL [R7+0x14], R42 ;  /* 0x0000142a07007387 */ /* 0x0001e80000100800 */
[----:B------:R0:W-:Y:S04]  /*3210*/  STL [R7+0x18], R44 ;  /* 0x0000182c07007387 */ /* 0x0001e80000100800 */
[----:B------:R0:W-:Y:S04]  /*3220*/  STL [R7+0x1c], R50 ;  /* 0x00001c3207007387 */ /* 0x0001e80000100800 */
[----:B------:R0:W-:Y:S01]  /*3230*/  STL [R7+0x20], R52 ;  /* 0x0000203407007387 */ /* 0x0001e20000100800 */
[----:B------:R-:W-:Y:S05]  /*3240*/  @P0 BRA `(.L_x_41) ;  /* 0xfffffff800900947 */ /* 0x000fea000383ffff */
[----:B------:R-:W2:Y:S04]  /*3250*/  LDL R137, [R1+0x260] ;  /* 0x0002600001897983 */ /* 0x000ea80000100800 */
[----:B0-----:R-:W3:Y:S04]  /*3260*/  LDL.128 R52, [R1+0x120] ;  /* 0x0001200001347983 */ /* 0x001ee80000100c00 */
[----:B------:R-:W4:Y:S04]  /*3270*/  LDL.128 R56, [R1+0x140] ;  /* 0x0001400001387983 */ /* 0x000f280000100c00 */
[----:B------:R-:W4:Y:S04]  /*3280*/  LDL.128 R60, [R1+0x170] ;  /* 0x00017000013c7983 */ /* 0x000f280000100c00 */
[----:B------:R-:W4:Y:S04]  /*3290*/  LDL.128 R64, [R1+0x190] ;  /* 0x0001900001407983 */ /* 0x000f280000100c00 */
[----:B------:R-:W4:Y:S04]  /*32a0*/  LDL.128 R68, [R1+0x1c0] ;  /* 0x0001c00001447983 */ /* 0x000f280000100c00 */
[----:B------:R-:W4:Y:S04]  /*32b0*/  LDL.128 R72, [R1+0x1e0] ;  /* 0x0001e00001487983 */ /* 0x000f280000100c00 */
[----:B------:R-:W4:Y:S04]  /*32c0*/  LDL.128 R76, [R1+0x210] ;  /* 0x00021000014c7983 */ /* 0x000f280000100c00 */
[----:B------:R-:W4:Y:S04]  /*32d0*/  LDL.128 R80, [R1+0x230] ;  /* 0x0002300001507983 */ /* 0x000f280000100c00 */
[----:B------:R0:W5:Y:S04]  /*32e0*/  LDL.128 R4, [R1+0x130] ;  /* 0x0001300001047983 */ /* 0x0001680000100c00 */
        /* <DEDUP_REMOVED lines=10> */
[----:B------:R0:W5:Y:S01]  /*3390*/  LDL.128 R48, [R1+0x250] ;  /* 0x0002500001307983 */ /* 0x0001620000100c00 */
[----:B------:R-:W-:Y:S01]  /*33a0*/  HFMA2 R93, -RZ, RZ, 0, 0 ;  /* 0x00000000ff5d7431 */ /* 0x000fe200000001ff */
[----:B------:R-:W-:Y:S01]  /*33b0*/  BSSY.RELIABLE B3, `(.L_x_42) ;  /* 0x00001a4000037945 */ /* 0x000fe20003800100 */
[----:B------:R-:W-:Y:S01]  /*33c0*/  HFMA2 R96, -RZ, RZ, 1.44921875, -19.203125 ;  /* 0x3dcccccdff607431 */ /* 0x000fe200000001ff */
[----:B------:R-:W-:Y:S01]  /*33d0*/  MOV R91, 0x3f800000 ;  /* 0x3f800000005b7802 */ /* 0x000fe20000000f00 */
[----:B------:R-:W-:Y:S01]  /*33e0*/  HFMA2 R89, -RZ, RZ, 1.44921875, -19.203125 ;  /* 0x3dcccccdff597431 */ /* 0x000fe200000001ff */
[----:B------:R-:W-:Y:S01]  /*33f0*/  MOV R94, 0x3dcccccd ;  /* 0x3dcccccd005e7802 */ /* 0x000fe20000000f00 */
[----:B------:R-:W-:Y:S01]  /*3400*/  HFMA2 R87, -RZ, RZ, 1.44921875, -19.203125 ;  /* 0x3dcccccdff577431 */ /* 0x000fe200000001ff */
[----:B------:R-:W-:Y:S01]  /*3410*/  MOV R92, 0x3dcccccd ;  /* 0x3dcccccd005c7802 */ /* 0x000fe20000000f00 */
[----:B------:R-:W-:Y:S01]  /*3420*/  HFMA2 R85, -RZ, RZ, 1.44921875, -19.203125 ;  /* 0x3dcccccdff557431 */ /* 0x000fe200000001ff */
[----:B------:R-:W-:-:S02]  /*3430*/  MOV R90, 0x3dcccccd ;  /* 0x3dcccccd005a7802 */ /* 0x000fc40000000f00 */
[----:B------:R-:W-:Y:S01]  /*3440*/  MOV R88, 0x3dcccccd ;  /* 0x3dcccccd00587802 */ /* 0x000fe20000000f00 */
[----:B--2---:R-:W-:Y:S01]  /*3450*/  FADD R137, R137, 9.9999999747524270788e-07 ;  /* 0x358637bd89897421 */ /* 0x004fe20000000000 */
[----:B---3--:R-:W-:Y:S01]  /*3460*/  FADD R123, R52, 9.9999999747524270788e-07 ;  /* 0x358637bd347b7421 */ /* 0x008fe20000000000 */
[----:B----4-:R-:W-:Y:S01]  /*3470*/  FADD R125, R58, 9.9999999747524270788e-07 ;  /* 0x358637bd3a7d7421 */ /* 0x010fe20000000000 */
[----:B------:R-:W-:Y:S01]  /*3480*/  FADD R127, R60, 9.9999999747524270788e-07 ;  /* 0x358637bd3c7f7421 */ /* 0x000fe20000000000 */
[----:B------:R-:W-:Y:S01]  /*3490*/  FADD R129, R66, 9.9999999747524270788e-07 ;  /* 0x358637bd42817421 */ /* 0x000fe20000000000 */
[----:B------:R-:W-:Y:S01]  /*34a0*/  FADD R131, R68, 9.9999999747524270788e-07 ;  /* 0x358637bd44837421 */ /* 0x000fe20000000000 */
[----:B------:R-:W-:Y:S01]  /*34b0*/  FADD R133, R74, 9.9999999747524270788e-07 ;  /* 0x358637bd4a857421 */ /* 0x000fe20000000000 */
[----:B------:R-:W-:Y:S01]  /*34c0*/  FADD R135, R76, 9.9999999747524270788e-07 ;  /* 0x358637bd4c877421 */ /* 0x000fe20000000000 */
[----:B0-----:R-:W-:-:S07]  /*34d0*/  FADD R139, R82, 9.9999999747524270788e-07 ;  /* 0x358637bd528b7421 */ /* 0x001fce0000000000 */
.L_x_83:
[----:B------:R-:W-:Y:S02]  /*34e0*/  CS2R R114, SRZ ;  /* 0x0000000000727805 */ /* 0x000fe4000001ff00 */
[----:B------:R-:W-:Y:S02]  /*34f0*/  MOV R68, RZ ;  /* 0x000000ff00447202 */ /* 0x000fe40000000f00 */
[----:B------:R-:W-:Y:S02]  /*3500*/  MOV R117, RZ ;  /* 0x000000ff00757202 */ /* 0x000fe40000000f00 */
[----:B------:R-:W-:Y:S02]  /*3510*/  MOV R66, RZ ;  /* 0x000000ff00427202 */ /* 0x000fe40000000f00 */
[----:B------:R-:W-:Y:S02]  /*3520*/  MOV R60, RZ ;  /* 0x000000ff003c7202 */ /* 0x000fe40000000f00 */
[----:B------:R-:W-:-:S02]  /*3530*/  MOV R113, RZ ;  /* 0x000000ff00717202 */ /* 0x000fc40000000f00 */
[----:B------:R-:W-:Y:S02]  /*3540*/  MOV R52, RZ ;  /* 0x000000ff00347202 */ /* 0x000fe40000000f00 */
[----:B------:R-:W-:-:S07]  /*3550*/  MOV R58, RZ ;  /* 0x000000ff003a7202 */ /* 0x000fce0000000f00 */
.L_x_61:
[----:B------:R-:W-:Y:S01]  /*3560*/  FFMA R68, -R53, R68, R96 ;  /* 0x0000004435447223 */ /* 0x000fe20000000160 */
[----:B------:R-:W0:Y:S01]  /*3570*/  MUFU.RCP R76, R123 ;  /* 0x0000007b004c7308 */ /* 0x000e220000001000 */
[----:B------:R-:W-:Y:S01]  /*3580*/  IADD3 R114, PT, PT, R114, 0x1, RZ ;  /* 0x0000000172727810 */ /* 0x000fe20007ffe0ff */
[----:B------:R-:W-:Y:S01]  /*3590*/  BSSY.RECONVERGENT B4, `(.L_x_43) ;  /* 0x0000014000047945 */ /* 0x000fe20003800200 */
[----:B------:R-:W-:Y:S02]  /*35a0*/  FFMA R119, R117, -R54, R68 ;  /* 0x8000003675777223 */ /* 0x000fe40000000044 */
[----:B------:R-:W-:Y:S02]  /*35b0*/  ISETP.NE.AND P0, PT, R114, 0x1e, PT ;  /* 0x0000001e7200780c */ /* 0x000fe40003f05270 */
[----:B------:R-:W-:-:S04]  /*35c0*/  FFMA R119, R66, -R55, R119 ;  /* 0x8000003742777223 */ /* 0x000fc80000000077 */
[----:B-----5:R-:W-:-:S04]  /*35d0*/  FFMA R119, -R4, R115, R119 ;  /* 0x0000007304777223 */ /* 0x020fc80000000177 */
[----:B------:R-:W-:Y:S01]  /*35e0*/  FFMA R68, R60, -R5, R119 ;  /* 0x800000053c447223 */ /* 0x000fe20000000077 */
[----:B0-----:R-:W-:-:S03]  /*35f0*/  FFMA R121, -R123, R76, 1 ;  /* 0x3f8000007b797423 */ /* 0x001fc6000000014c */
[----:B------:R-:W-:Y:S01]  /*3600*/  FFMA R119, R113, -R6, R68 ;  /* 0x8000000671777223 */ /* 0x000fe20000000044 */
[----:B------:R-:W-:-:S03]  /*3610*/  FFMA R121, R76, R121, R76 ;  /* 0x000000794c797223 */ /* 0x000fc6000000004c */
[----:B------:R-:W-:-:S04]  /*3620*/  FFMA R119, R52, -R7, R119 ;  /* 0x8000000734777223 */ /* 0x000fc80000000077 */
[----:B------:R-:W-:-:S04]  /*3630*/  FFMA R74, -R56, R58, R119 ;  /* 0x0000003a384a7223 */ /* 0x000fc80000000177 */
[----:B------:R-:W0:Y:S01]  /*3640*/  FCHK P1, R74, R123 ;  /* 0x0000007b4a007302 */ /* 0x000e220000020000 */
[----:B------:R-:W-:-:S04]  /*3650*/  FFMA R68, R74, R121, RZ ;  /* 0x000000794a447223 */ /* 0x000fc800000000ff */
[----:B------:R-:W-:-:S04]  /*3660*/  FFMA R119, -R123, R68, R74 ;  /* 0x000000447b777223 */ /* 0x000fc8000000014a */
[----:B------:R-:W-:Y:S01]  /*3670*/  FFMA R119, R121, R119, R68 ;  /* 0x0000007779777223 */ /* 0x000fe20000000044 */
[----:B0-----:R-:W-:Y:S06]  /*3680*/  @!P1 BRA `(.L_x_44) ;  /* 0x0000000000109947 */ /* 0x001fec0003800000 */
[----:B------:R-:W-:Y:S02]  /*3690*/  MOV R121, R123 ;  /* 0x0000007b00797202 */ /* 0x000fe40000000f00 */
[----:B------:R-:W-:-:S07]  /*36a0*/  MOV R120, 0x36c0 ;  /* 0x000036c000787802 */ /* 0x000fce0000000f00 */
[----:B------:R-:W-:Y:S05]  /*36b0*/  CALL.REL.NOINC `($__internal_3_$__cuda_sm3x_div_rn_noftz_f32_slowpath) ;  /* 0x0000004400087944 */ /* 0x000fea0003c00000 */
[----:B------:R-:W-:-:S07]  /*36c0*/  MOV R119, R74 ;  /* 0x0000004a00777202 */ /* 0x000fce0000000f00 */
.L_x_44:
[----:B------:R-:W-:Y:S05]  /*36d0*/  BSYNC.RECONVERGENT B4 ;  /* 0x0000000000047941 */ /* 0x000fea0003800200 */
.L_x_43:
[----:B------:R-:W-:Y:S01]  /*36e0*/  FFMA R68, R119, -R57, R94 ;  /* 0x8000003977447223 */ /* 0x000fe2000000005e */
[----:B------:R-:W0:Y:S01]  /*36f0*/  MUFU.RCP R76, R125 ;  /* 0x0000007d004c7308 */ /* 0x000e220000001000 */
[----:B------:R-:W-:Y:S02]  /*3700*/  BSSY.RECONVERGENT B4, `(.L_x_45) ;  /* 0x0000013000047945 */ /* 0x000fe40003800200 */
[----:B------:R-:W-:-:S04]  /*3710*/  FFMA R117, R117, -R59, R68 ;  /* 0x8000003b75757223 */ /* 0x000fc80000000044 */
[----:B------:R-:W-:-:S04]  /*3720*/  FFMA R68, -R8, R66, R117 ;  /* 0x0000004208447223 */ /* 0x000fc80000000175 */
[----:B------:R-:W-:-:S04]  /*3730*/  FFMA R117, R115, -R9, R68 ;  /* 0x8000000973757223 */ /* 0x000fc80000000044 */
[----:B------:R-:W-:Y:S01]  /*3740*/  FFMA R68, R60, -R10, R117 ;  /* 0x8000000a3c447223 */ /* 0x000fe20000000075 */
[----:B0-----:R-:W-:-:S03]  /*3750*/  FFMA R121, -R125, R76, 1 ;  /* 0x3f8000007d797423 */ /* 0x001fc6000000014c */
[----:B------:R-:W-:Y:S01]  /*3760*/  FFMA R117, R113, -R11, R68 ;  /* 0x8000000b71757223 */ /* 0x000fe20000000044 */
[----:B------:R-:W-:-:S03]  /*3770*/  FFMA R121, R76, R121, R76 ;  /* 0x000000794c797223 */ /* 0x000fc6000000004c */
[----:B------:R-:W-:-:S04]  /*3780*/  FFMA R117, -R12, R52, R117 ;  /* 0x000000340c757223 */ /* 0x000fc80000000175 */
[----:B------:R-:W-:-:S04]  /*3790*/  FFMA R74, R58, -R13, R117 ;  /* 0x8000000d3a4a7223 */ /* 0x000fc80000000075 */
        /* <DEDUP_REMOVED lines=9> */
.L_x_46:
[----:B------:R-:W-:Y:S05]  /*3830*/  BSYNC.RECONVERGENT B4 ;  /* 0x0000000000047941 */ /* 0x000fea0003800200 */
.L_x_45:
        /* <DEDUP_REMOVED lines=8> */
[----:B------:R-:W-:Y:S01]  /*38c0*/  FFMA R117, -R16, R113, R117 ;  /* 0x0000007110757223 */ /* 0x000fe20000000175 */
[----:B------:R-:W-:-:S03]  /*38d0*/  FFMA R121, R76, R121, R76 ;  /* 0x000000794c797223 */ /* 0x000fc6000000004c */
[----:B------:R-:W-:-:S04]  /*38e0*/  FFMA R117, R52, -R17, R117 ;  /* 0x8000001134757223 */ /* 0x000fc80000000075 */
        /* <DEDUP_REMOVED lines=10> */
.L_x_48:
[----:B------:R-:W-:Y:S05]  /*3990*/  BSYNC.RECONVERGENT B4 ;  /* 0x0000000000047941 */ /* 0x000fea0003800200 */
.L_x_47:
[----:B------:R-:W-:Y:S01]  /*39a0*/  FFMA R121, R119, -R19, R92 ;  /* 0x8000001377797223 */ /* 0x000fe2000000005c */
[----:B------:R-:W0:Y:S01]  /*39b0*/  MUFU.RCP R76, R129 ;  /* 0x00000081004c7308 */ /* 0x000e220000001000 */
[----:B------:R-:W-:Y:S02]  /*39c0*/  BSSY.RECONVERGENT B4, `(.L_x_49) ;  /* 0x0000013000047945 */ /* 0x000fe40003800200 */
[----:B------:R-:W-:-:S04]  /*39d0*/  FFMA R66, -R64, R68, R121 ;  /* 0x0000004440427223 */ /* 0x000fc80000000179 */
[----:B------:R-:W-:-:S04]  /*39e0*/  FFMA R66, R117, -R65, R66 ;  /* 0x8000004175427223 */ /* 0x000fc80000000042 */
[----:B------:R-:W-:-:S04]  /*39f0*/  FFMA R115, R115, -R67, R66 ;  /* 0x8000004373737223 */ /* 0x000fc80000000042 */
[----:B------:R-:W-:Y:S01]  /*3a00*/  FFMA R66, -R20, R60, R115 ;  /* 0x0000003c14427223 */ /* 0x000fe20000000173 */
[----:B0-----:R-:W-:-:S03]  /*3a10*/  FFMA R121, -R129, R76, 1 ;  /* 0x3f80000081797423 */ /* 0x001fc6000000014c */
[----:B------:R-:W-:Y:S01]  /*3a20*/  FFMA R115, R113, -R21, R66 ;  /* 0x8000001571737223 */ /* 0x000fe20000000042 */
        /* <DEDUP_REMOVED lines=12> */
.L_x_50:
[----:B------:R-:W-:Y:S05]  /*3af0*/  BSYNC.RECONVERGENT B4 ;  /* 0x0000000000047941 */ /* 0x000fea0003800200 */
.L_x_49:
[----:B------:R-:W-:Y:S01]  /*3b00*/  FFMA R115, -R24, R119, R87 ;  /* 0x0000007718737223 */ /* 0x000fe20000000157 */
[----:B------:R-:W0:Y:S01]  /*3b10*/  MUFU.RCP R76, R131 ;  /* 0x00000083004c7308 */ /* 0x000e220000001000 */
[----:B------:R-:W-:Y:S02]  /*3b20*/  BSSY.RECONVERGENT B4, `(.L_x_51) ;  /* 0x0000013000047945 */ /* 0x000fe40003800200 */
[----:B------:R-:W-:-:S04]  /*3b30*/  FFMA R74, R68, -R25, R115 ;  /* 0x80000019444a7223 */ /* 0x000fc80000000073 */
[----:B------:R-:W-:-:S04]  /*3b40*/  FFMA R115, R117, -R26, R74 ;  /* 0x8000001a75737223 */ /* 0x000fc8000000004a */
[----:B------:R-:W-:-:S04]  /*3b50*/  FFMA R74, R66, -R27, R115 ;  /* 0x8000001b424a7223 */ /* 0x000fc80000000073 */
[----:B------:R-:W-:Y:S01]  /*3b60*/  FFMA R74, -R69, R60, R74 ;  /* 0x0000003c454a7223 */ /* 0x000fe2000000014a */
        /* <DEDUP_REMOVED lines=14> */
.L_x_52:
[----:B------:R-:W-:Y:S05]  /*3c50*/  BSYNC.RECONVERGENT B4 ;  /* 0x0000000000047941 */ /* 0x000fea0003800200 */
.L_x_51:
[----:B------:R-:W-:Y:S01]  /*3c60*/  FFMA R121, R119, -R29, R90 ;  /* 0x8000001d77797223 */ /* 0x000fe2000000005a */
[----:B------:R-:W0:Y:S01]  /*3c70*/  MUFU.RCP R76, R133 ;  /* 0x00000085004c7308 */ /* 0x000e220000001000 */
[----:B------:R-:W-:Y:S02]  /*3c80*/  BSSY.RECONVERGENT B4, `(.L_x_53) ;  /* 0x0000013000047945 */ /* 0x000fe40003800200 */
[----:B------:R-:W-:-:S04]  /*3c90*/  FFMA R60, R68, -R30, R121 ;  /* 0x8000001e443c7223 */ /* 0x000fc80000000079 */
[----:B------:R-:W-:-:S04]  /*3ca0*/  FFMA R121, R117, -R31, R60 ;  /* 0x8000001f75797223 */ /* 0x000fc8000000003c */
[----:B------:R-:W-:-:S04]  /*3cb0*/  FFMA R60, -R72, R66, R121 ;  /* 0x00000042483c7223 */ /* 0x000fc80000000179 */
        /* <DEDUP_REMOVED lines=15> */
.L_x_54:
[----:B------:R-:W-:Y:S05]  /*3db0*/  BSYNC.RECONVERGENT B4 ;  /* 0x0000000000047941 */ /* 0x000fea0003800200 */
.L_x_53:
        /* <DEDUP_REMOVED lines=21> */
.L_x_56:
[----:B------:R-:W-:Y:S05]  /*3f10*/  BSYNC.RECONVERGENT B4 ;  /* 0x0000000000047941 */ /* 0x000fea0003800200 */
.L_x_55:
[----:B------:R-:W-:Y:S01]  /*3f20*/  FFMA R121, R119, -R79, R88 ;  /* 0x8000004f77797223 */ /* 0x000fe20000000058 */
[----:B------:R-:W0:Y:S01]  /*3f30*/  MUFU.RCP R76, R139 ;  /* 0x0000008b004c7308 */ /* 0x000e220000001000 */
[----:B------:R-:W-:Y:S02]  /*3f40*/  BSSY.RECONVERGENT B4, `(.L_x_57) ;  /* 0x0000013000047945 */ /* 0x000fe40003800200 */
[----:B------:R-:W-:-:S04]  /*3f50*/  FFMA R52, -R40, R68, R121 ;  /* 0x0000004428347223 */ /* 0x000fc80000000179 */
[----:B------:R-:W-:-:S04]  /*3f60*/  FFMA R121, R117, -R41, R52 ;  /* 0x8000002975797223 */ /* 0x000fc80000000034 */
        /* <DEDUP_REMOVED lines=16> */
.L_x_58:
[----:B------:R-:W-:Y:S05]  /*4070*/  BSYNC.RECONVERGENT B4 ;  /* 0x0000000000047941 */ /* 0x000fea0003800200 */
.L_x_57:
        /* <DEDUP_REMOVED lines=21> */
.L_x_60:
[----:B------:R-:W-:Y:S05]  /*41d0*/  BSYNC.RECONVERGENT B4 ;  /* 0x0000000000047941 */ /* 0x000fea0003800200 */
.L_x_59:
[----:B------:R-:W-:Y:S05]  /*41e0*/  @P0 BRA `(.L_x_61) ;  /* 0xfffffff000dc0947 */ /* 0x000fea000383ffff */
[----:B------:R-:W-:Y:S01]  /*41f0*/  FFMA R121, R119, R119, RZ ;  /* 0x0000007777797223 */ /* 0x000fe200000000ff */
[----:B------:R-:W-:Y:S03]  /*4200*/  BSSY.RECONVERGENT B1, `(.L_x_62) ;  /* 0x0000015000017945 */ /* 0x000fe60003800200 */
[----:B------:R-:W-:-:S04]  /*4210*/  FFMA R74, R68, R68, R121 ;  /* 0x00000044444a7223 */ /* 0x000fc80000000079 */
[----:B------:R-:W-:-:S04]  /*4220*/  FFMA R121, R117, R117, R74 ;  /* 0x0000007575797223 */ /* 0x000fc8000000004a */
[----:B------:R-:W-:-:S04]  /*4230*/  FFMA R74, R66, R66, R121 ;  /* 0x00000042424a7223 */ /* 0x000fc80000000079 */
[----:B------:R-:W-:-:S04]  /*4240*/  FFMA R121, R115, R115, R74 ;  /* 0x0000007373797223 */ /* 0x000fc8000000004a */
[----:B------:R-:W-:-:S04]  /*4250*/  FFMA R74, R60, R60, R121 ;  /* 0x0000003c3c4a7223 */ /* 0x000fc80000000079 */
[----:B------:R-:W-:-:S04]  /*4260*/  FFMA R121, R113, R113, R74 ;  /* 0x0000007171797223 */ /* 0x000fc8000000004a */
[----:B------:R-:W-:-:S04]  /*4270*/  FFMA R121, R52, R52, R121 ;  /* 0x0000003434797223 */ /* 0x000fc80000000079 */
[----:B------:R-:W-:-:S04]  /*4280*/  FFMA R74, R58, R58, R121 ;  /* 0x0000003a3a4a7223 */ /* 0x000fc80000000079 */
[----:B------:R0:W1:Y:S01]  /*4290*/  MUFU.RSQ R121, R74 ;  /* 0x0000004a00797308 */ /* 0x0000620000001400 */
[----:B------:R-:W-:-:S04]  /*42a0*/  IADD3 R76, PT, PT, R74, -0xd000000, RZ ;  /* 0xf30000004a4c7810 */ /* 0x000fc80007ffe0ff */
[----:B------:R-:W-:-:S13]  /*42b0*/  ISETP.GT.U32.AND P0, PT, R76, 0x727fffff, PT ;  /* 0x727fffff4c00780c */ /* 0x000fda0003f04070 */
[----:B01----:R-:W-:Y:S05]  /*42c0*/  @!P0 BRA `(.L_x_63) ;  /* 0x0000000000108947 */ /* 0x003fea0003800000 */
[----:B------:R-:W-:-:S07]  /*42d0*/  MOV R120, 0x42f0 ;  /* 0x000042f000787802 */ /* 0x000fce0000000f00 */
[----:B------:R-:W-:Y:S05]  /*42e0*/  CALL.REL.NOINC `($__internal_2_$__cuda_sm20_sqrt_rn_f32_slowpath) ;  /* 0x0000003400a87944 */ /* 0x000fea0003c00000 */
[----:B------:R-:W-:Y:S01]  /*42f0*/  MOV R149, R82 ;  /* 0x0000005200957202 */ /* 0x000fe20000000f00 */
[----:B------:R-:W-:Y:S06]  /*4300*/  BRA `(.L_x_64) ;  /* 0x0000000000107947 */ /* 0x000fec0003800000 */
.L_x_63:
[----:B------:R-:W-:Y:S01]  /*4310*/  FMUL.FTZ R149, R74, R121 ;  /* 0x000000794a957220 */ /* 0x000fe20000410000 */
[----:B------:R-:W-:-:S03]  /*4320*/  FMUL.FTZ R76, R121, 0.5 ;  /* 0x3f000000794c7820 */ /* 0x000fc60000410000 */
[----:B------:R-:W-:-:S04]  /*4330*/  FFMA R74, -R149, R149, R74 ;  /* 0x00000095954a7223 */ /* 0x000fc8000000014a */
[----:B------:R-:W-:-:S07]  /*4340*/  FFMA R149, R74, R76, R149 ;  /* 0x0000004c4a957223 */ /* 0x000fce0000000095 */
.L_x_64:
[----:B------:R-:W-:Y:S05]  /*4350*/  BSYNC.RECONVERGENT B1 ;  /* 0x0000000000017941 */ /* 0x000fea0003800200 */
.L_x_62:
[----:B------:R-:W-:-:S13]  /*4360*/  FSETP.GEU.AND P0, PT, R149, 9.9999999600419720025e-13, PT ;  /* 0x2b8cbccc9500780b */ /* 0x000fda0003f0e000 */
[----:B------:R-:W-:Y:S05]  /*4370*/  @!P0 BREAK.RELIABLE B3 ;  /* 0x0000000000038942 */ /* 0x000fea0003800100 */
[----:B------:R-:W-:Y:S05]  /*4380*/  @!P0 BRA `(.L_x_30) ;  /* 0x0000003000048947 */ /* 0x000fea0003800000 */
[----:B------:R-:W0:Y:S01]  /*4390*/  MUFU.RCP R74, R149 ;  /* 0x00000095004a7308 */ /* 0x000e220000001000 */
[----:B------:R-:W-:Y:S07]  /*43a0*/  BSSY.RECONVERGENT B4, `(.L_x_65) ;  /* 0x000000d000047945 */ /* 0x000fee0003800200 */
[----:B------:R-:W1:Y:S01]  /*43b0*/  FCHK P0, R119, R149 ;  /* 0x0000009577007302 */ /* 0x000e620000000000 */
[----:B0-----:R-:W-:-:S04]  /*43c0*/  FFMA R121, R74, -R149, 1 ;  /* 0x3f8000004a797423 */ /* 0x001fc80000000895 */
[----:B------:R-:W-:-:S04]  /*43d0*/  FFMA R74, R74, R121, R74 ;  /* 0x000000794a4a7223 */ /* 0x000fc8000000004a */
[----:B------:R-:W-:-:S04]  /*43e0*/  FFMA R76, R74, R119, RZ ;  /* 0x000000774a4c7223 */ /* 0x000fc800000000ff */
[----:B------:R-:W-:-:S04]  /*43f0*/  FFMA R145, R76, -R149, R119 ;  /* 0x800000954c917223 */ /* 0x000fc80000000077 */
[----:B------:R-:W-:Y:S01]  /*4400*/  FFMA R145, R74, R145, R76 ;  /* 0x000000914a917223 */ /* 0x000fe2000000004c */
[----:B-1----:R-:W-:Y:S06]  /*4410*/  @!P0 BRA `(.L_x_66) ;  /* 0x0000000000148947 */ /* 0x002fec0003800000 */
[----:B------:R-:W-:Y:S02]  /*4420*/  MOV R74, R119 ;  /* 0x00000077004a7202 */ /* 0x000fe40000000f00 */
[----:B------:R-:W-:Y:S02]  /*4430*/  MOV R121, R149 ;  /* 0x0000009500797202 */ /* 0x000fe40000000f00 */
[----:B------:R-:W-:-:S07]  /*4440*/  MOV R120, 0x4460 ;  /* 0x0000446000787802 */ /* 0x000fce0000000f00 */
[----:B------:R-:W-:Y:S05]  /*4450*/  CALL.REL.NOINC `($__internal_3_$__cuda_sm3x_div_rn_noftz_f32_slowpath) ;  /* 0x0000003400a07944 */ /* 0x000fea0003c00000 */
[----:B------:R-:W-:-:S07]  /*4460*/  MOV R145, R74 ;  /* 0x0000004a00917202 */ /* 0x000fce0000000f00 */
.L_x_66:
[----:B------:R-:W-:Y:S05]  /*4470*/  BSYNC.RECONVERGENT B4 ;  /* 0x0000000000047941 */ /* 0x000fea0003800200 */
.L_x_65:
        /* <DEDUP_REMOVED lines=14> */
.L_x_68:
[----:B------:R-:W-:Y:S05]  /*4560*/  BSYNC.RECONVERGENT B4 ;  /* 0x0000000000047941 */ /* 0x000fea0003800200 */
.L_x_67:
        /* <DEDUP_REMOVED lines=14> */
.L_x_70:
[----:B------:R-:W-:Y:S05]  /*4650*/  BSYNC.RECONVERGENT B4 ;  /* 0x0000000000047941 */ /* 0x000fea0003800200 */
.L_x_69:
        /* <DEDUP_REMOVED lines=14> */
.L_x_72:
[----:B------:R-:W-:Y:S05]  /*4740*/  BSYNC.RECONVERGENT B4 ;  /* 0x0000000000047941 */ /* 0x000fea0003800200 */
.L_x_71:
        /* <DEDUP_REMOVED lines=14> */
.L_x_74:
[----:B------:R-:W-:Y:S05]  /*4830*/  BSYNC.RECONVERGENT B4 ;  /* 0x0000000000047941 */ /* 0x000fea0003800200 */
.L_x_73:
        /* <DEDUP_REMOVED lines=14> */
.L_x_76:
[----:B------:R-:W-:Y:S05]  /*4920*/  BSYNC.RECONVERGENT B4 ;  /* 0x0000000000047941 */ /* 0x000fea0003800200 */
.L_x_75:
        /* <DEDUP_REMOVED lines=14> */
.L_x_78:
[----:B------:R-:W-:Y:S05]  /*4a10*/  BSYNC.RECONVERGENT B4 ;  /* 0x0000000000047941 */ /* 0x000fea0003800200 */
.L_x_77:
        /* <DEDUP_REMOVED lines=14> */
.L_x_80:
[----:B------:R-:W-:Y:S05]  /*4b00*/  BSYNC.RECONVERGENT B4 ;  /* 0x0000000000047941 */ /* 0x000fea0003800200 */
.L_x_79:
        /* <DEDUP_REMOVED lines=13> */
.L_x_82:
[----:B------:R-:W-:Y:S05]  /*4be0*/  BSYNC.RECONVERGENT B4 ;  /* 0x0000000000047941 */ /* 0x000fea0003800200 */
.L_x_81:
[----:B------:R-:W-:Y:S01]  /*4bf0*/  FADD R52, R145, -R96 ;  /* 0x8000006091347221 */ /* 0x000fe20000000000 */
[----:B------:R-:W-:Y:S01]  /*4c00*/  FADD R121, R119, -R94 ;  /* 0x8000005e77797221 */ /* 0x000fe20000000000 */
[----:B------:R-:W-:Y:S01]  /*4c10*/  FADD R89, R68, -R89 ;  /* 0x8000005944597221 */ /* 0x000fe20000000000 */
[----:B------:R-:W-:Y:S01]  /*4c20*/  FADD R87, R66, -R87 ;  /* 0x8000005742577221 */ /* 0x000fe20000000000 */
[----:B------:R-:W-:Y:S01]  /*4c30*/  FFMA R52, R52, R52, RZ ;  /* 0x0000003434347223 */ /* 0x000fe200000000ff */
[----:B------:R-:W-:Y:S01]  /*4c40*/  FADD R85, R115, -R85 ;  /* 0x8000005573557221 */ /* 0x000fe20000000000 */
[----:B------:R-:W-:Y:S02]  /*4c50*/  ISETP.GE.U32.AND P0, PT, R93, 0x63, PT ;  /* 0x000000635d00780c */ /* 0x000fe40003f06070 */
[----:B------:R-:W-:Y:S01]  /*4c60*/  FFMA R52, R121, R121, R52 ;  /* 0x0000007979347223 */ /* 0x000fe20000000034 */
[----:B------:R-:W-:Y:S01]  /*4c70*/  FADD R121, R117, -R92 ;  /* 0x8000005c75797221 */ /* 0x000fe20000000000 */
[----:B------:R-:W-:-:S02]  /*4c80*/  IADD3 R58, PT, PT, R93, 0x1, RZ ;  /* 0x000000015d3a7810 */ /* 0x000fc40007ffe0ff */
[----:B------:R-:W-:Y:S01]  /*4c90*/  FFMA R52, R89, R89, R52 ;  /* 0x0000005959347223 */ /* 0x000fe20000000034 */
[----:B------:R-:W-:Y:S01]  /*4ca0*/  FADD R89, R147, -R90 ;  /* 0x8000005a93597221 */ /* 0x000fe20000000000 */
[----:B------:R-:W-:Y:S02]  /*4cb0*/  MOV R93, R58 ;  /* 0x0000003a005d7202 */ /* 0x000fe40000000f00 */
[----:B------:R-:W-:Y:S01]  /*4cc0*/  FFMA R52, R121, R121, R52 ;  /* 0x0000007979347223 */ /* 0x000fe20000000034 */
[----:B------:R-:W-:Y:S02]  /*4cd0*/  MOV R96, R145 ;  /* 0x0000009100607202 */ /* 0x000fe40000000f00 */
[----:B------:R-:W-:Y:S01]  /*4ce0*/  MOV R94, R119 ;  /* 0x00000077005e7202 */ /* 0x000fe20000000f00 */
[----:B------:R-:W-:Y:S01]  /*4cf0*/  FFMA R52, R87, R87, R52 ;  /* 0x0000005757347223 */ /* 0x000fe20000000034 */
[----:B------:R-:W-:Y:S01]  /*4d00*/  FADD R87, R113, -R88 ;  /* 0x8000005871577221 */ /* 0x000fe20000000000 */
[----:B------:R-:W-:-:S02]  /*4d10*/  MOV R92, R117 ;  /* 0x00000075005c7202 */ /* 0x000fc40000000f00 */
[----:B------:R-:W-:Y:S01]  /*4d20*/  FFMA R52, R89, R89, R52 ;  /* 0x0000005959347223 */ /* 0x000fe20000000034 */
[----:B------:R-:W-:Y:S02]  /*4d30*/  MOV R89, R68 ;  /* 0x0000004400597202 */ /* 0x000fe40000000f00 */
[----:B------:R-:W-:Y:S01]  /*4d40*/  MOV R90, R147 ;  /* 0x00000093005a7202 */ /* 0x000fe20000000f00 */
[----:B------:R-:W-:Y:S01]  /*4d50*/  FFMA R52, R85, R85, R52 ;  /* 0x0000005555347223 */ /* 0x000fe20000000034 */
[----:B------:R-:W-:Y:S01]  /*4d60*/  FADD R85, R74, -R91 ;  /* 0x8000005b4a557221 */ /* 0x000fe20000000000 */
[----:B------:R-:W-:Y:S02]  /*4d70*/  MOV R88, R113 ;  /* 0x0000007100587202 */ /* 0x000fe40000000f00 */
[----:B------:R-:W-:Y:S01]  /*4d80*/  FFMA R52, R87, R87, R52 ;  /* 0x0000005757347223 */ /* 0x000fe20000000034 */
[----:B------:R-:W-:Y:S02]  /*4d90*/  MOV R87, R66 ;  /* 0x0000004200577202 */ /* 0x000fe40000000f00 */
[----:B------:R-:W-:Y:S01]  /*4da0*/  MOV R91, R74 ;  /* 0x0000004a005b7202 */ /* 0x000fe20000000f00 */
[----:B------:R-:W-:Y:S01]  /*4db0*/  FFMA R52, R85, R85, R52 ;  /* 0x0000005555347223 */ /* 0x000fe20000000034 */
[----:B------:R-:W-:-:S04]  /*4dc0*/  MOV R85, R115 ;  /* 0x0000007300557202 */ /* 0x000fc80000000f00 */
[----:B------:R-:W-:-:S13]  /*4dd0*/  FSETP.GEU.AND P1, PT, R52, 1.00000001335143196e-10, PT ;  /* 0x2edbe6ff3400780b */ /* 0x000fda0003f2e000 */
[----:B------:R-:W-:Y:S05]  /*4de0*/  @!P0 BRA P1, `(.L_x_83) ;  /* 0xffffffe400bc8947 */ /* 0x000fea000083ffff */
[----:B------:R-:W-:Y:S05]  /*4df0*/  BSYNC.RELIABLE B3 ;  /* 0x0000000000037941 */ /* 0x000fea0003800100 */
.L_x_42:
[----:B------:R-:W-:Y:S01]  /*4e00*/  FMUL R18, RZ, R86 ;  /* 0x00000056ff127220 */ /* 0x000fe20000400000 */
[----:B------:R-:W-:-:S03]  /*4e10*/  FFMA R15, -RZ, R3, RZ ;  /* 0x00000003ff0f7223 */ /* 0x000fc600000001ff */
[--C-:B------:R-:W-:Y:S01]  /*4e20*/  FADD R4, RZ, -R18.reuse ;  /* 0x80000012ff047221 */ /* 0x100fe20000000000 */
[----:B------:R-:W-:-:S03]  /*4e30*/  FADD R13, R3, -R18 ;  /* 0x80000012030d7221 */ /* 0x000fc60000000000 */
[----:B------:R-:W-:-:S04]  /*4e40*/  FMUL R4, RZ, R4 ;  /* 0x00000004ff047220 */ /* 0x000fc80000400000 */
[----:B------:R-:W-:-:S04]  /*4e50*/  FFMA R5, R3, R13, -R4 ;  /* 0x0000000d03057223 */ /* 0x000fc80000000804 */
[----:B------:R-:W-:-:S05]  /*4e60*/  FFMA R7, R84, R15, R5 ;  /* 0x0000000f54077223 */ /* 0x000fca0000000005 */
[----:B------:R-:W-:-:S13]  /*4e70*/  FSETP.GEU.AND P0, PT, |R7|, 1.00000001335143196e-10, PT ;  /* 0x2edbe6ff0700780b */ /* 0x000fda0003f0e200 */
[----:B------:R-:W-:Y:S05]  /*4e80*/  @!P0 BRA `(.L_x_30) ;  /* 0x0000002400448947 */ /* 0x000fea0003800000 */
[----:B------:R-:W-:Y:S01]  /*4e90*/  IADD3 R4, PT, PT, R7, 0x1800000, RZ ;  /* 0x0180000007047810 */ /* 0x000fe20007ffe0ff */
[----:B------:R-:W-:Y:S01]  /*4ea0*/  BSSY.RECONVERGENT B1, `(.L_x_84) ;  /* 0x000000c000017945 */ /* 0x000fe20003800200 */
[----:B------:R-:W-:Y:S02]  /*4eb0*/  FMUL R111, R111, -R0 ;  /* 0x800000006f6f7220 */ /* 0x000fe40000400000 */
[----:B------:R-:W-:-:S04]  /*4ec0*/  LOP3.LUT R4, R4, 0x7f800000, RZ, 0xc0, !PT ;  /* 0x7f80000004047812 */ /* 0x000fc800078ec0ff */
[----:B------:R-:W-:-:S13]  /*4ed0*/  ISETP.GT.U32.AND P0, PT, R4, 0x1ffffff, PT ;  /* 0x01ffffff0400780c */ /* 0x000fda0003f04070 */
[----:B------:R-:W-:Y:S05]  /*4ee0*/  @P0 BRA `(.L_x_85) ;  /* 0x00000000000c0947 */ /* 0x000fea0003800000 */
[----:B------:R-:W-:-:S07]  /*4ef0*/  MOV R10, 0x4f10 ;  /* 0x00004f10000a7802 */ /* 0x000fce0000000f00 */
[----:B------:R-:W-:Y:S05]  /*4f00*/  CALL.REL.NOINC `($__internal_1_$__cuda_sm20_rcp_rn_f32_slowpath) ;  /* 0x0000002400c87944 */ /* 0x000fea0003c00000 */
[----:B------:R-:W-:Y:S05]  /*4f10*/  BRA `(.L_x_86) ;  /* 0x0000000000107947 */ /* 0x000fea0003800000 */
.L_x_85:
[----:B------:R-:W0:Y:S02]  /*4f20*/  MUFU.RCP R6, R7 ;  /* 0x0000000700067308 */ /* 0x000e240000001000 */
[----:B0-----:R-:W-:-:S04]  /*4f30*/  FFMA R4, R7, R6, -1 ;  /* 0xbf80000007047423 */ /* 0x001fc80000000006 */
[----:B------:R-:W-:-:S04]  /*4f40*/  FADD.FTZ R5, -R4, -RZ ;  /* 0x800000ff04057221 */ /* 0x000fc80000010100 */
[----:B------:R-:W-:-:S07]  /*4f50*/  FFMA R6, R6, R5, R6 ;  /* 0x0000000506067223 */ /* 0x000fce0000000006 */
.L_x_86:
[----:B------:R-:W-:Y:S05]  /*4f60*/  BSYNC.RECONVERGENT B1 ;  /* 0x0000000000017941 */ /* 0x000fea0003800200 */
.L_x_84:
[-C--:B------:R-:W-:Y:S01]  /*4f70*/  FFMA R4, R0, R145.reuse, RZ ;  /* 0x0000009100047223 */ /* 0x080fe200000000ff */
[-C--:B------:R-:W-:Y:S01]  /*4f80*/  FFMA R7, RZ, R145.reuse, RZ ;  /* 0x00000091ff077223 */ /* 0x080fe200000000ff */
[----:B------:R-:W-:Y:S01]  /*4f90*/  FFMA R8, R2, R145, RZ ;  /* 0x0000009102087223 */ /* 0x000fe200000000ff */
[C---:B------:R-:W-:Y:S01]  /*4fa0*/  FFMA R9, R0.reuse, R117, RZ ;  /* 0x0000007500097223 */ /* 0x040fe200000000ff */
[-C--:B------:R-:W-:Y:S01]  /*4fb0*/  FFMA R5, RZ, R119.reuse, R4 ;  /* 0x00000077ff057223 */ /* 0x080fe20000000004 */
[-C--:B------:R-:W-:Y:S01]  /*4fc0*/  FFMA R7, R0, R119.reuse, R7 ;  /* 0x0000007700077223 */ /* 0x080fe20000000007 */
[C---:B------:R-:W-:Y:S01]  /*4fd0*/  FFMA R119, R111.reuse, R119, R8 ;  /* 0x000000776f777223 */ /* 0x040fe20000000008 */
[----:B------:R-:W-:Y:S01]  /*4fe0*/  FFMA R8, RZ, R115, RZ ;  /* 0x00000073ff087223 */ /* 0x000fe200000000ff */
[-C--:B------:R-:W-:Y:S01]  /*4ff0*/  FFMA R11, RZ, R117.reuse, RZ ;  /* 0x00000075ff0b7223 */ /* 0x080fe200000000ff */
[C---:B------:R-:W-:Y:S01]  /*5000*/  FFMA R117, R2.reuse, R117, RZ ;  /* 0x0000007502757223 */ /* 0x040fe200000000ff */
[-C--:B------:R-:W-:Y:S01]  /*5010*/  FFMA R12, R2, R115.reuse, RZ ;  /* 0x00000073020c7223 */ /* 0x080fe200000000ff */
[C---:B------:R-:W-:Y:S01]  /*5020*/  FFMA R2, R0.reuse, R115, RZ ;  /* 0x0000007300027223 */ /* 0x040fe200000000ff */
[-C--:B------:R-:W-:Y:S01]  /*5030*/  FFMA R4, RZ, R66.reuse, R9 ;  /* 0x00000042ff047223 */ /* 0x080fe20000000009 */
[CC--:B------:R-:W-:Y:S01]  /*5040*/  FFMA R9, R0.reuse, R113.reuse, R8 ;  /* 0x0000007100097223 */ /* 0x0c0fe20000000008 */
[----:B------:R-:W-:Y:S01]  /*5050*/  FFMA R10, R0, R66, R11 ;  /* 0x00000042000a7223 */ /* 0x000fe2000000000b */
[-C--:B------:R-:W-:Y:S01]  /*5060*/  FFMA R11, R111, R113.reuse, R12 ;  /* 0x000000716f0b7223 */ /* 0x080fe2000000000c */
[----:B------:R-:W-:Y:S01]  /*5070*/  FFMA R113, RZ, R113, R2 ;  /* 0x00000071ff717223 */ /* 0x000fe20000000002 */
[----:B------:R-:W-:Y:S01]  /*5080*/  FFMA R16, RZ, R74, R9 ;  /* 0x0000004aff107223 */ /* 0x000fe20000000009 */
[----:B------:R-:W-:Y:S01]  /*5090*/  FMUL R9, RZ, R84 ;  /* 0x00000054ff097220 */ /* 0x000fe20000400000 */
[----:B------:R-:W-:Y:S01]  /*50a0*/  FFMA R8, RZ, R147, R4 ;  /* 0x00000093ff087223 */ /* 0x000fe20000000004 */
[----:B------:R-:W-:Y:S01]  /*50b0*/  FFMA R14, RZ, R74, R113 ;  /* 0x0000004aff0e7223 */ /* 0x000fe20000000071 */
[----:B------:R-:W-:Y:S01]  /*50c0*/  FADD R74, R11, R74 ;  /* 0x0000004a0b4a7221 */ /* 0x000fe20000000000 */
[-C--:B------:R-:W-:Y:S01]  /*50d0*/  FMUL R0, R13, R6.reuse ;  /* 0x000000060d007220 */ /* 0x080fe20000400000 */
[----:B------:R-:W-:Y:S01]  /*50e0*/  FMUL R4, R15, R6 ;  /* 0x000000060f047220 */ /* 0x000fe20000400000 */
[----:B------:R-:W-:Y:S01]  /*50f0*/  FFMA R17, RZ, R68, R5 ;  /* 0x00000044ff117223 */ /* 0x000fe20000000005 */
[C---:B------:R-:W-:Y:S01]  /*5100*/  FFMA R11, -R3.reuse, R84, R18 ;  /* 0x00000054030b7223 */ /* 0x040fe20000000112 */
[C---:B------:R-:W-:Y:S01]  /*5110*/  FMUL R15, R3.reuse, R3 ;  /* 0x00000003030f7220 */ /* 0x040fe20000400000 */
[C---:B------:R-:W-:Y:S01]  /*5120*/  FFMA R13, -R3.reuse, R86, R9 ;  /* 0x00000056030d7223 */ /* 0x040fe20000000109 */
[----:B------:R-:W-:Y:S01]  /*5130*/  FFMA R5, RZ, R68, R7 ;  /* 0x00000044ff057223 */ /* 0x000fe20000000007 */
[----:B------:R-:W-:Y:S01]  /*5140*/  FADD R3, R3, -R9 ;  /* 0x8000000903037221 */ /* 0x000fe20000000000 */
[----:B------:R-:W-:Y:S01]  /*5150*/  FFMA R66, R111, R66, R117 ;  /* 0x000000426f427223 */ /* 0x000fe20000000075 */
[----:B------:R-:W-:Y:S01]  /*5160*/  FADD R7, R119, R68 ;  /* 0x0000004477077221 */ /* 0x000fe20000000000 */
[----:B------:R-:W-:Y:S01]  /*5170*/  FFMA R12, RZ, R147, R10 ;  /* 0x00000093ff0c7223 */ /* 0x000fe2000000000a */
[-C--:B------:R-:W-:Y:S01]  /*5180*/  FMUL R2, R18, R6.reuse ;  /* 0x0000000612027220 */ /* 0x080fe20000400000 */
[-C--:B------:R-:W-:Y:S01]  /*5190*/  FMUL R11, R11, R6.reuse ;  /* 0x000000060b0b7220 */ /* 0x080fe20000400000 */
[-C--:B------:R-:W-:Y:S01]  /*51a0*/  FMUL R9, R9, R6.reuse ;  /* 0x0000000609097220 */ /* 0x080fe20000400000 */
[-C--:B------:R-:W-:Y:S01]  /*51b0*/  FMUL R10, R15, R6.reuse ;  /* 0x000000060f0a7220 */ /* 0x080fe20000400000 */
[-C--:B------:R-:W-:Y:S01]  /*51c0*/  FMUL R3, R3, R6.reuse ;  /* 0x0000000603037220 */ /* 0x080fe20000400000 */
[----:B------:R-:W-:Y:S01]  /*51d0*/  FMUL R13, R13, R6 ;  /* 0x000000060d0d7220 */ /* 0x000fe20000400000 */
[----:B------:R-:W-:Y:S01]  /*51e0*/  FADD R66, R66, R147 ;  /* 0x0000009342427221 */ /* 0x000fe20000000000 */
[C---:B------:R-:W-:Y:S01]  /*51f0*/  FFMA R6, R0.reuse, R17, RZ ;  /* 0x0000001100067223 */ /* 0x040fe200000000ff */
[C---:B------:R-:W-:Y:S01]  /*5200*/  FFMA R15, R0.reuse, R5, RZ ;  /* 0x00000005000f7223 */ /* 0x040fe200000000ff */
[----:B------:R-:W-:Y:S01]  /*5210*/  FFMA R19, R0, R7, RZ ;  /* 0x0000000700137223 */ /* 0x000fe200000000ff */
[-C--:B------:R-:W-:Y:S01]  /*5220*/  FFMA R0, R2, R17.reuse, RZ ;  /* 0x0000001102007223 */ /* 0x080fe200000000ff */
[C---:B------:R-:W-:Y:S01]  /*5230*/  FFMA R21, R4.reuse, R17, RZ ;  /* 0x0000001104157223 */ /* 0x040fe200000000ff */
[C---:B------:R-:W-:Y:S01]  /*5240*/  FFMA R6, R9.reuse, R8, R6 ;  /* 0x0000000809067223 */ /* 0x040fe20000000006 */
[C---:B------:R-:W-:Y:S01]  /*5250*/  FFMA R17, R9.reuse, R12, R15 ;  /* 0x0000000c09117223 */ /* 0x040fe2000000000f */
[----:B------:R-:W-:Y:S01]  /*5260*/  FFMA R19, R9, R66, R19 ;  /* 0x0000004209137223 */ /* 0x000fe20000000013 */
[-C--:B------:R-:W-:Y:S01]  /*5270*/  FFMA R9, R4, R7.reuse, RZ ;  /* 0x0000000704097223 */ /* 0x080fe200000000ff */
[C---:B------:R-:W-:Y:S01]  /*5280*/  FFMA R18, R3.reuse, R8, R0 ;  /* 0x0000000803127223 */ /* 0x040fe20000000000 */
[C---:B------:R-:W-:Y:S01]  /*5290*/  FFMA R0, R2.reuse, R7, RZ ;  /* 0x0000000702007223 */ /* 0x040fe200000000ff */
[-C--:B------:R-:W-:Y:S01]  /*52a0*/  FFMA R7, R2, R5.reuse, RZ ;  /* 0x0000000502077223 */ /* 0x080fe200000000ff */
[C---:B------:R-:W-:Y:S01]  /*52b0*/  FFMA R9, R4.reuse, R66, R9 ;  /* 0x0000004204097223 */ /* 0x040fe20000000009 */
[C---:B------:R-:W-:Y:S01]  /*52c0*/  FFMA R5, R4.reuse, R5, RZ ;  /* 0x0000000504057223 */ /* 0x040fe200000000ff */
[----:B------:R-:W-:Y:S01]  /*52d0*/  FFMA R21, R4, R8, R21 ;  /* 0x0000000804157223 */ /* 0x000fe20000000015 */
[C---:B------:R-:W-:Y:S01]  /*52e0*/  FFMA R7, R3.reuse, R12, R7 ;  /* 0x0000000c03077223 */ /* 0x040fe20000000007 */
[----:B------:R-:W-:Y:S01]  /*52f0*/  FFMA R15, R10, R74, R9 ;  /* 0x0000004a0a0f7223 */ /* 0x000fe20000000009 */
[----:B------:R-:W-:Y:S01]  /*5300*/  FFMA R66, R3, R66, R0 ;  /* 0x0000004203427223 */ /* 0x000fe20000000000 */
[----:B------:R-:W-:Y:S01]  /*5310*/  FFMA R9, R4, R12, R5 ;  /* 0x0000000c04097223 */ /* 0x000fe20000000005 */
[----:B------:R-:W-:Y:S01]  /*5320*/  FFMA R0, R11, R14, R6 ;  /* 0x0000000e0b007223 */ /* 0x000fe20000000006 */
[-C--:B------:R-:W-:Y:S01]  /*5330*/  FFMA R8, R13, R16.reuse, R7 ;  /* 0x000000100d087223 */ /* 0x080fe20000000007 */
[----:B------:R-:W-:Y:S01]  /*5340*/  FSETP.GT.AND P0, PT, |R15|, 9.9999999600419720025e-13, PT ;  /* 0x2b8cbccc0f00780b */ /* 0x000fe20003f04200 */
[C---:B------:R-:W-:Y:S01]  /*5350*/  FFMA R2, R11.reuse, R16, R17 ;  /* 0x000000100b027223 */ /* 0x040fe20000000011 */
[----:B------:R-:W-:Y:S01]  /*5360*/  FFMA R3, R11, R74, R19 ;  /* 0x0000004a0b037223 */ /* 0x000fe20000000013 */
[CC--:B------:R-:W-:Y:S01]  /*5370*/  FFMA R4, R13.reuse, R14.reuse, R18 ;  /* 0x0000000e0d047223 */ /* 0x0c0fe20000000012 */
[C---:B------:R-:W-:Y:S01]  /*5380*/  FFMA R5, R10.reuse, R14, R21 ;  /* 0x0000000e0a057223 */ /* 0x040fe20000000015 */
[----:B------:R-:W-:Y:S01]  /*5390*/  FFMA R6, R13, R74, R66 ;  /* 0x0000004a0d067223 */ /* 0x000fe20000000042 */
[----:B------:R-:W-:-:S07]  /*53a0*/  FFMA R7, R10, R16, R9 ;  /* 0x000000100a077223 */ /* 0x000fce0000000009 */
[----:B------:R-:W-:Y:S05]  /*53b0*/  @!P0 BRA `(.L_x_30) ;  /* 0x0000001c00f88947 */ /* 0x000fea0003800000 */
[----:B------:R-:W0:Y:S01]  /*53c0*/  MUFU.RCP R10, R15 ;  /* 0x0000000f000a7308 */ /* 0x000e220000001000 */
[----:B------:R-:W-:Y:S07]  /*53d0*/  BSSY.RECONVERGENT B3, `(.L_x_87) ;  /* 0x000000c000037945 */ /* 0x000fee0003800200 */
[----:B------:R-:W1:Y:S01]  /*53e0*/  FCHK P0, R0, R15 ;  /* 0x0000000f00007302 */ /* 0x000e620000000000 */
[----:B0-----:R-:W-:-:S04]  /*53f0*/  FFMA R9, -R15, R10, 1 ;  /* 0x3f8000000f097423 */ /* 0x001fc8000000010a */
[----:B------:R-:W-:-:S04]  /*5400*/  FFMA R9, R10, R9, R10 ;  /* 0x000000090a097223 */ /* 0x000fc8000000000a */
[----:B------:R-:W-:-:S04]  /*5410*/  FFMA R10, R0, R9, RZ ;  /* 0x00000009000a7223 */ /* 0x000fc800000000ff */
[----:B------:R-:W-:-:S04]  /*5420*/  FFMA R11, -R15, R10, R0 ;  /* 0x0000000a0f0b7223 */ /* 0x000fc80000000100 */
[----:B------:R-:W-:Y:S01]  /*5430*/  FFMA R74, R9, R11, R10 ;  /* 0x0000000b094a7223 */ /* 0x000fe2000000000a */
[----:B-1----:R-:W-:Y:S06]  /*5440*/  @!P0 BRA `(.L_x_88) ;  /* 0x0000000000108947 */ /* 0x002fec0003800000 */
[----:B------:R-:W-:Y:S02]  /*5450*/  MOV R74, R0 ;  /* 0x00000000004a7202 */ /* 0x000fe40000000f00 */
[----:B------:R-:W-:Y:S02]  /*5460*/  MOV R121, R15 ;  /* 0x0000000f00797202 */ /* 0x000fe40000000f00 */
[----:B------:R-:W-:-:S07]  /*5470*/  MOV R120, 0x5490 ;  /* 0x0000549000787802 */ /* 0x000fce0000000f00 */
[----:B------:R-:W-:Y:S05]  /*5480*/  CALL.REL.NOINC `($__internal_3_$__cuda_sm3x_div_rn_noftz_f32_slowpath) ;  /* 0x0000002400947944 */ /* 0x000fea0003c00000 */
.L_x_88:
[----:B------:R-:W-:Y:S05]  /*5490*/  BSYNC.RECONVERGENT B3 ;  /* 0x0000000000037941 */ /* 0x000fea0003800200 */
.L_x_87:
[----:B------:R-:W0:Y:S01]  /*54a0*/  MUFU.RCP R0, R15 ;  /* 0x0000000f00007308 */ /* 0x000e220000001000 */
[----:B------:R-:W-:Y:S07]  /*54b0*/  BSSY.RECONVERGENT B3, `(.L_x_89) ;  /* 0x000000d000037945 */ /* 0x000fee0003800200 */
[----:B------:R-:W1:Y:S01]  /*54c0*/  FCHK P0, R2, R15 ;  /* 0x0000000f02007302 */ /* 0x000e620000000000 */
[----:B0-----:R-:W-:-:S04]  /*54d0*/  FFMA R9, -R15, R0, 1 ;  /* 0x3f8000000f097423 */ /* 0x001fc80000000100 */
[----:B------:R-:W-:Y:S01]  /*54e0*/  FFMA R12, R0, R9, R0 ;  /* 0x00000009000c7223 */ /* 0x000fe20000000000 */
[----:B------:R-:W-:-:S03]  /*54f0*/  MOV R0, R74 ;  /* 0x0000004a00007202 */ /* 0x000fc60000000f00 */
        /* <DEDUP_REMOVED lines=8> */
.L_x_90:
[----:B------:R-:W-:Y:S05]  /*5580*/  BSYNC.RECONVERGENT B3 ;  /* 0x0000000000037941 */ /* 0x000fea0003800200 */
.L_x_89:
        /* <DEDUP_REMOVED lines=14> */
.L_x_92:
[----:B------:R-:W-:Y:S05]  /*5670*/  BSYNC.RECONVERGENT B3 ;  /* 0x0000000000037941 */ /* 0x000fea0003800200 */
.L_x_91:
        /* <DEDUP_REMOVED lines=14> */
.L_x_94:
[----:B------:R-:W-:Y:S05]  /*5760*/  BSYNC.RECONVERGENT B3 ;  /* 0x0000000000037941 */ /* 0x000fea0003800200 */
.L_x_93:
        /* <DEDUP_REMOVED lines=14> */
.L_x_96:
[----:B------:R-:W-:Y:S05]  /*5850*/  BSYNC.RECONVERGENT B3 ;  /* 0x0000000000037941 */ /* 0x000fea0003800200 */
.L_x_95:
        /* <DEDUP_REMOVED lines=14> */
.L_x_98:
[----:B------:R-:W-:Y:S05]  /*5940*/  BSYNC.RECONVERGENT B3 ;  /* 0x0000000000037941 */ /* 0x000fea0003800200 */
.L_x_97:
        /* <DEDUP_REMOVED lines=14> */
.L_x_100:
[----:B------:R-:W-:Y:S05]  /*5a30*/  BSYNC.RECONVERGENT B3 ;  /* 0x0000000000037941 */ /* 0x000fea0003800200 */
.L_x_99:
        /* <DEDUP_REMOVED lines=14> */
.L_x_102:
[----:B------:R-:W-:Y:S05]  /*5b20*/  BSYNC.RECONVERGENT B3 ;  /* 0x0000000000037941 */ /* 0x000fea0003800200 */
.L_x_101:
[----:B------:R-:W0:Y:S01]  /*5b30*/  MUFU.RCP R10, R15 ;  /* 0x0000000f000a7308 */ /* 0x000e220000001000 */
[----:B------:R-:W-:Y:S01]  /*5b40*/  BSSY.RECONVERGENT B3, `(.L_x_103) ;  /* 0x000000d000037945 */ /* 0x000fe20003800200 */
[----:B------:R-:W-:-:S06]  /*5b50*/  MOV R7, R74 ;  /* 0x0000004a00077202 */ /* 0x000fcc0000000f00 */
[----:B------:R-:W1:Y:S01]  /*5b60*/  FCHK P0, R15, R15 ;  /* 0x0000000f0f007302 */ /* 0x000e620000000000 */
[----:B0-----:R-:W-:-:S04]  /*5b70*/  FFMA R9, -R15, R10, 1 ;  /* 0x3f8000000f097423 */ /* 0x001fc8000000010a */
[----:B------:R-:W-:-:S04]  /*5b80*/  FFMA R9, R10, R9, R10 ;  /* 0x000000090a097223 */ /* 0x000fc8000000000a */
[----:B------:R-:W-:-:S04]  /*5b90*/  FFMA R10, R15, R9, RZ ;  /* 0x000000090f0a7223 */ /* 0x000fc800000000ff */
[----:B------:R-:W-:-:S04]  /*5ba0*/  FFMA R11, -R15, R10, R15 ;  /* 0x0000000a0f0b7223 */ /* 0x000fc8000000010f */
[----:B------:R-:W-:Y:S01]  /*5bb0*/  FFMA R74, R9, R11, R10 ;  /* 0x0000000b094a7223 */ /* 0x000fe2000000000a */
[----:B-1----:R-:W-:Y:S06]  /*5bc0*/  @!P0 BRA `(.L_x_104) ;  /* 0x0000000000108947 */ /* 0x002fec0003800000 */
[-C--:B------:R-:W-:Y:S02]  /*5bd0*/  MOV R74, R15.reuse ;  /* 0x0000000f004a7202 */ /* 0x080fe40000000f00 */
[----:B------:R-:W-:Y:S02]  /*5be0*/  MOV R121, R15 ;  /* 0x0000000f00797202 */ /* 0x000fe40000000f00 */
[----:B------:R-:W-:-:S07]  /*5bf0*/  MOV R120, 0x5c10 ;  /* 0x00005c1000787802 */ /* 0x000fce0000000f00 */
[----:B------:R-:W-:Y:S05]  /*5c00*/  CALL.REL.NOINC `($__internal_3_$__cuda_sm3x_div_rn_noftz_f32_slowpath) ;  /* 0x0000001c00b47944 */ /* 0x000fea0003c00000 */
.L_x_104:
[----:B------:R-:W-:Y:S05]  /*5c10*/  BSYNC.RECONVERGENT B3 ;  /* 0x0000000000037941 */ /* 0x000fea0003800200 */
.L_x_103:
[C---:B------:R-:W-:Y:S02]  /*5c20*/  FSETP.GT.AND P1, PT, |R0|.reuse, 1000000, PT ;  /* 0x497424000000780b */ /* 0x040fe40003f24200 */
[----:B------:R-:W-:Y:S02]  /*5c30*/  CS2R R16, SRZ ;  /* 0x0000000000107805 */ /* 0x000fe4000001ff00 */
[----:B------:R-:W-:Y:S02]  /*5c40*/  PLOP3.LUT P0, PT, PT, PT, PT, 0x8, 0x80 ;  /* 0x000000000080781c */ /* 0x000fe40003f0e170 */
[----:B------:R-:W-:Y:S02]  /*5c50*/  FSETP.EQU.OR P1, PT, |R0|, +INF , P1 ;  /* 0x7f8000000000780b */ /* 0x000fe40000f2a600 */
[----:B------:R-:W-:-:S11]  /*5c60*/  MOV R15, R74 ;  /* 0x0000004a000f7202 */ /* 0x000fd60000000f00 */
[----:B------:R-:W-:Y:S05]  /*5c70*/  @P1 BRA `(.L_x_105) ;  /* 0x0000001400d01947 */ /* 0x000fea0003800000 */
[C---:B------:R-:W-:Y:S02]  /*5c80*/  FSETP.GT.AND P1, PT, |R2|.reuse, 1000000, PT ;  /* 0x497424000200780b */ /* 0x040fe40003f24200 */
[C---:B------:R-:W-:Y:S02]  /*5c90*/  FSETP.GT.AND P2, PT, |R3|.reuse, 1000000, PT ;  /* 0x497424000300780b */ /* 0x040fe40003f44200 */
[----:B------:R-:W-:Y:S02]  /*5ca0*/  FSETP.EQU.OR P1, PT, |R2|, +INF , P1 ;  /* 0x7f8000000200780b */ /* 0x000fe40000f2a600 */
[----:B------:R-:W-:-:S04]  /*5cb0*/  FSETP.EQU.OR P2, PT, |R3|, +INF , P2 ;  /* 0x7f8000000300780b */ /* 0x000fc8000174a600 */
[----:B------:R-:W-:-:S13]  /*5cc0*/  PLOP3.LUT P1, PT, P1, P2, PT, 0xf8, 0x8f ;  /* 0x00000000008f781c */ /* 0x000fda0000f25f70 */
[----:B------:R-:W-:Y:S05]  /*5cd0*/  @P1 BRA `(.L_x_105) ;  /* 0x0000001400b81947 */ /* 0x000fea0003800000 */
[----:B------:R-:W-:Y:S02]  /*5ce0*/  FSETP.GT.AND P1, PT, |R4|, 1000000, PT ;  /* 0x497424000400780b */ /* 0x000fe40003f24200 */
[----:B------:R-:W-:Y:S02]  /*5cf0*/  FSETP.GT.AND P2, PT, |R8|, 1000000, PT ;  /* 0x497424000800780b */ /* 0x000fe40003f44200 */
[----:B------:R-:W-:Y:S02]  /*5d00*/  FSETP.EQU.OR P1, PT, |R4|, +INF , P1 ;  /* 0x7f8000000400780b */ /* 0x000fe40000f2a600 */
[----:B------:R-:W-:-:S04]  /*5d10*/  FSETP.EQU.OR P2, PT, |R8|, +INF , P2 ;  /* 0x7f8000000800780b */ /* 0x000fc8000174a600 */
[----:B------:R-:W-:-:S13]  /*5d20*/  PLOP3.LUT P1, PT, P1, P2, PT, 0xf8, 0x8f ;  /* 0x00000000008f781c */ /* 0x000fda0000f25f70 */
        /* <DEDUP_REMOVED lines=13> */
[C---:B------:R-:W-:Y:S01]  /*5e00*/  FMUL R11, R6.reuse, R5 ;  /* 0x00000005060b7220 */ /* 0x040fe20000400000 */
[----:B------:R-:W-:Y:S01]  /*5e10*/  FMUL R9, R6, R7 ;  /* 0x0000000706097220 */ /* 0x000fe20000400000 */
[----:B------:R-:W-:Y:S02]  /*5e20*/  FMUL R13, R8, R5 ;  /* 0x00000005080d7220 */ /* 0x000fe40000400000 */
[-C--:B------:R-:W-:Y:S01]  /*5e30*/  FFMA R11, R4, R15.reuse, -R11 ;  /* 0x0000000f040b7223 */ /* 0x080fe2000000080b */
[----:B------:R-:W-:Y:S01]  /*5e40*/  FFMA R9, R8, R15, -R9 ;  /* 0x0000000f08097223 */ /* 0x000fe20000000809 */
[----:B------:R-:W-:Y:S02]  /*5e50*/  FFMA R13, R4, R7, -R13 ;  /* 0x00000007040d7223 */ /* 0x000fe4000000080d */
[----:B------:R-:W-:-:S04]  /*5e60*/  FMUL R11, R2, R11 ;  /* 0x0000000b020b7220 */ /* 0x000fc80000400000 */
[----:B------:R-:W-:-:S04]  /*5e70*/  FFMA R10, R0, R9, -R11 ;  /* 0x00000009000a7223 */ /* 0x000fc8000000080b */
[----:B------:R-:W-:-:S05]  /*5e80*/  FFMA R10, R3, R13, R10 ;  /* 0x0000000d030a7223 */ /* 0x000fca000000000a */
[----:B------:R-:W-:-:S13]  /*5e90*/  FSETP.GEU.AND P1, PT, |R10|, 1.00000001335143196e-10, PT ;  /* 0x2edbe6ff0a00780b */ /* 0x000fda0003f2e200 */
[----:B------:R-:W-:Y:S05]  /*5ea0*/  @!P1 BRA `(.L_x_105) ;  /* 0x0000001400449947 */ /* 0x000fea0003800000 */
[----:B------:R-:W0:Y:S01]  /*5eb0*/  LDCU UR4, c[0x0][0x390] ;  /* 0x00007200ff0477ac */ /* 0x000e220008000800 */
[----:B------:R-:W-:Y:S01]  /*5ec0*/  HFMA2 R14, -RZ, RZ, 0, 0 ;  /* 0x00000000ff0e7431 */ /* 0x000fe200000001ff */
[----:B------:R-:W-:Y:S02]  /*5ed0*/  CS2R R16, SRZ ;  /* 0x0000000000107805 */ /* 0x000fe4000001ff00 */
[----:B0-----:R-:W-:-:S04]  /*5ee0*/  MOV R9, UR4 ;  /* 0x0000000400097c02 */ /* 0x001fc80008000f00 */
[----:B------:R-:W-:-:S13]  /*5ef0*/  ISETP.GE.AND P1, PT, R9, 0x1, PT ;  /* 0x000000010900780c */ /* 0x000fda0003f26270 */
[----:B------:R-:W-:Y:S05]  /*5f00*/  @!P1 BRA `(.L_x_106) ;  /* 0x0000001000d89947 */ /* 0x000fea0003800000 */
[----:B------:R-:W-:Y:S02]  /*5f10*/  ISETP.NE.AND P1, PT, R9, 0x1, PT ;  /* 0x000000010900780c */ /* 0x000fe40003f25270 */
[----:B------:R-:W-:Y:S02]  /*5f20*/  CS2R R16, SRZ ;  /* 0x0000000000107805 */ /* 0x000fe4000001ff00 */
[----:B------:R-:W-:Y:S02]  /*5f30*/  MOV R14, RZ ;  /* 0x000000ff000e7202 */ /* 0x000fe40000000f00 */
[----:B------:R-:W-:-:S07]  /*5f40*/  CS2R R10, SRZ ;  /* 0x00000000000a7805 */ /* 0x000fce000001ff00 */
[----:B------:R-:W-:Y:S05]  /*5f50*/  @!P1 BRA `(.L_x_107) ;  /* 0x0000000c00349947 */ /* 0x000fea0003800000 */
[----:B------:R-:W0:Y:S01]  /*5f60*/  LDCU.128 UR8, c[0x0][0x380] ;  /* 0x00007000ff0877ac */ /* 0x000e220008000c00 */
[----:B------:R-:W-:Y:S02]  /*5f70*/  LOP3.LUT R18, R9, 0x7ffffffe, RZ, 0xc0, !PT ;  /* 0x7ffffffe09127812 */ /* 0x000fe400078ec0ff */
[----:B------:R-:W-:Y:S02]  /*5f80*/  CS2R R16, SRZ ;  /* 0x0000000000107805 */ /* 0x000fe4000001ff00 */
[----:B------:R-:W-:Y:S01]  /*5f90*/  IADD3 R18, PT, PT, -R18, RZ, RZ ;  /* 0x000000ff12127210 */ /* 0x000fe20007ffe1ff */
[----:B0-----:R-:W-:Y:S02]  /*5fa0*/  UIADD3 UR6, UP0, UPT, UR8, 0x8, URZ ;  /* 0x0000000808067890 */ /* 0x001fe4000ff1e0ff */
[----:B------:R-:W-:Y:S02]  /*5fb0*/  UIADD3 UR4, UP1, UPT, UR10, 0x8, URZ ;  /* 0x000000080a047890 */ /* 0x000fe4000ff3e0ff */
[----:B------:R-:W-:-:S02]  /*5fc0*/  UIADD3.X UR7, UPT, UPT, URZ, UR9, URZ, UP0, !UPT ;  /* 0x00000009ff077290 */ /* 0x000fc400087fe4ff */
[----:B------:R-:W-:Y:S01]  /*5fd0*/  UIADD3.X UR5, UPT, UPT, URZ, UR11, URZ, UP1, !UPT ;  /* 0x0000000bff057290 */ /* 0x000fe20008ffe4ff */
[----:B------:R-:W-:Y:S02]  /*5fe0*/  MOV R10, UR6 ;  /* 0x00000006000a7c02 */ /* 0x000fe40008000f00 */
[----:B------:R-:W-:Y:S02]  /*5ff0*/  MOV R20, UR4 ;  /* 0x0000000400147c02 */ /* 0x000fe40008000f00 */
[----:B------:R-:W-:Y:S02]  /*6000*/  MOV R11, UR7 ;  /* 0x00000007000b7c02 */ /* 0x000fe40008000f00 */
[----:B------:R-:W-:-:S07]  /*6010*/  MOV R21, UR5 ;  /* 0x0000000500157c02 */ /* 0x000fce0008000f00 */
.L_x_131:
[----:B------:R-:W2:Y:S04]  /*6020*/  LDG.E R13, desc[UR12][R10.64+-0x4] ;  /* 0xfffffc0c0a0d7981 */ /* 0x000ea8000c1e1900 */
[----:B------:R-:W3:Y:S01]  /*6030*/  LDG.E R9, desc[UR12][R10.64+-0x8] ;  /* 0xfffff80c0a097981 */ /* 0x000ee2000c1e1900 */
[----:B------:R-:W-:Y:S01]  /*6040*/  IADD3 R18, PT, PT, R18, 0x2, RZ ;  /* 0x0000000212127810 */ /* 0x000fe20007ffe0ff */
[----:B------:R-:W-:Y:S03]  /*6050*/  BSSY.RECONVERGENT B3, `(.L_x_108) ;  /* 0x0000059000037945 */ /* 0x000fe60003800200 */
[----:B------:R-:W-:Y:S01]  /*6060*/  ISETP.NE.AND P2, PT, R18, RZ, PT ;  /* 0x000000ff1200720c */ /* 0x000fe20003f45270 */
[-C--:B--2---:R-:W-:Y:S01]  /*6070*/  FMUL R12, R7, R13.reuse ;  /* 0x0000000d070c7220 */ /* 0x084fe20000400000 */
[-C--:B------:R-:W-:Y:S01]  /*6080*/  FMUL R19, R2, R13.reuse ;  /* 0x0000000d02137220 */ /* 0x080fe20000400000 */
[----:B------:R-:W-:-:S02]  /*6090*/  FMUL R13, R8, R13 ;  /* 0x0000000d080d7220 */ /* 0x000fc40000400000 */
[-C--:B---3--:R-:W-:Y:S01]  /*60a0*/  FFMA R12, R5, R9.reuse, R12 ;  /* 0x00000009050c7223 */ /* 0x088fe2000000000c */
[-C--:B------:R-:W-:Y:S01]  /*60b0*/  FFMA R74, R0, R9.reuse, R19 ;  /* 0x00000009004a7223 */ /* 0x080fe20000000013 */
[----:B------:R-:W-:Y:S01]  /*60c0*/  FFMA R23, R4, R9, R13 ;  /* 0x0000000904177223 */ /* 0x000fe2000000000d */
[----:B------:R-:W-:Y:S01]  /*60d0*/  MOV R13, R21 ;  /* 0x00000015000d7202 */ /* 0x000fe20000000f00 */
[----:B------:R-:W-:Y:S01]  /*60e0*/  FADD R25, R15, R12 ;  /* 0x0000000c0f197221 */ /* 0x000fe20000000000 */
[----:B------:R-:W-:-:S04]  /*60f0*/  MOV R12, R20 ;  /* 0x00000014000c7202 */ /* 0x000fc80000000f00 */
[----:B------:R-:W-:-:S13]  /*6100*/  FSETP.GEU.AND P1, PT, |R25|, 9.9999999600419720025e-13, PT ;  /* 0x2b8cbccc1900780b */ /* 0x000fda0003f2e200 */
[----:B------:R-:W-:Y:S05]  /*6110*/  @!P1 BRA `(.L_x_109) ;  /* 0x0000000400309947 */ /* 0x000fea0003800000 */
[----:B------:R-:W0:Y:S01]  /*6120*/  MUFU.RCP R9, R25 ;  /* 0x0000001900097308 */ /* 0x000e220000001000 */
[----:B------:R-:W-:Y:S01]  /*6130*/  FADD R74, R3, R74 ;  /* 0x0000004a034a7221 */ /* 0x000fe20000000000 */
[----:B------:R-:W-:Y:S06]  /*6140*/  BSSY.RECONVERGENT B4, `(.L_x_110) ;  /* 0x000000c000047945 */ /* 0x000fec0003800200 */
        /* <DEDUP_REMOVED lines=8> */
[----:B------:R-:W-:-:S07]  /*61d0*/  MOV R120, 0x61f0 ;  /* 0x000061f000787802 */ /* 0x000fce0000000f00 */
[----:B------:R-:W-:Y:S05]  /*61e0*/  CALL.REL.NOINC `($__internal_3_$__cuda_sm3x_div_rn_noftz_f32_slowpath) ;  /* 0x00000018003c7944 */ /* 0x000fea0003c00000 */
[----:B------:R-:W-:-:S07]  /*61f0*/  MOV R19, R74 ;  /* 0x0000004a00137202 */ /* 0x000fce0000000f00 */
.L_x_111:
[----:B------:R-:W-:Y:S05]  /*6200*/  BSYNC.RECONVERGENT B4 ;  /* 0x0000000000047941 */ /* 0x000fea0003800200 */
.L_x_110:
        /* <DEDUP_REMOVED lines=14> */
.L_x_113:
[----:B------:R-:W-:Y:S05]  /*62f0*/  BSYNC.RECONVERGENT B4 ;  /* 0x0000000000047941 */ /* 0x000fea0003800200 */
.L_x_112:
[----:B------:R-:W-:-:S04]  /*6300*/  FSETP.NE.AND P1, PT, |R74|, +INF , PT ;  /* 0x7f8000004a00780b */ /* 0x000fc80003f25200 */
[----:B------:R-:W-:-:S13]  /*6310*/  FSETP.EQU.OR P1, PT, |R19|, +INF , !P1 ;  /* 0x7f8000001300780b */ /* 0x000fda0004f2a600 */
[----:B------:R-:W-:Y:S05]  /*6320*/  @P1 BRA `(.L_x_109) ;  /* 0x0000000000ac1947 */ /* 0x000fea0003800000 */
[----:B------:R-:W2:Y:S04]  /*6330*/  LDG.E R9, desc[UR12][R12.64+-0x4] ;  /* 0xfffffc0c0c097981 */ /* 0x000ea8000c1e1900 */
[----:B------:R-:W3:Y:S01]  /*6340*/  LDG.E R20, desc[UR12][R12.64+-0x8] ;  /* 0xfffff80c0c147981 */ /* 0x000ee2000c1e1900 */
[----:B------:R-:W-:Y:S01]  /*6350*/  BSSY.RECONVERGENT B1, `(.L_x_114) ;  /* 0x0000010000017945 */ /* 0x000fe20003800200 */
[----:B--2---:R-:W-:Y:S01]  /*6360*/  FADD R9, -R9, R74 ;  /* 0x0000004a09097221 */ /* 0x004fe20000000100 */
[----:B---3--:R-:W-:-:S03]  /*6370*/  FADD R20, -R20, R19 ;  /* 0x0000001314147221 */ /* 0x008fc60000000100 */
[----:B------:R-:W-:-:S04]  /*6380*/  FMUL R9, R9, R9 ;  /* 0x0000000909097220 */ /* 0x000fc80000400000 */
[----:B------:R-:W-:-:S04]  /*6390*/  FFMA R74, R20, R20, R9 ;  /* 0x00000014144a7223 */ /* 0x000fc80000000009 */
[----:B------:R0:W1:Y:S01]  /*63a0*/  MUFU.RSQ R19, R74 ;  /* 0x0000004a00137308 */ /* 0x0000620000001400 */
[----:B------:R-:W-:-:S04]  /*63b0*/  IADD3 R9, PT, PT, R74, -0xd000000, RZ ;  /* 0xf30000004a097810 */ /* 0x000fc80007ffe0ff */
[----:B------:R-:W-:-:S13]  /*63c0*/  ISETP.GT.U32.AND P1, PT, R9, 0x727fffff, PT ;  /* 0x727fffff0900780c */ /* 0x000fda0003f24070 */
[----:B01----:R-:W-:Y:S05]  /*63d0*/  @!P1 BRA `(.L_x_115) ;  /* 0x00000000000c9947 */ /* 0x003fea0003800000 */
[----:B------:R-:W-:-:S07]  /*63e0*/  MOV R120, 0x6400 ;  /* 0x0000640000787802 */ /* 0x000fce0000000f00 */
[----:B------:R-:W-:Y:S05]  /*63f0*/  CALL.REL.NOINC `($__internal_2_$__cuda_sm20_sqrt_rn_f32_slowpath) ;  /* 0x0000001400647944 */ /* 0x000fea0003c00000 */
[----:B------:R-:W-:Y:S05]  /*6400*/  BRA `(.L_x_116) ;  /* 0x0000000000107947 */ /* 0x000fea0003800000 */
.L_x_115:
[----:B------:R-:W-:Y:S01]  /*6410*/  FMUL.FTZ R82, R74, R19 ;  /* 0x000000134a527220 */ /* 0x000fe20000410000 */
[----:B------:R-:W-:-:S03]  /*6420*/  FMUL.FTZ R19, R19, 0.5 ;  /* 0x3f00000013137820 */ /* 0x000fc60000410000 */
[----:B------:R-:W-:-:S04]  /*6430*/  FFMA R9, -R82, R82, R74 ;  /* 0x0000005252097223 */ /* 0x000fc8000000014a */
[----:B------:R-:W-:-:S07]  /*6440*/  FFMA R82, R9, R19, R82 ;  /* 0x0000001309527223 */ /* 0x000fce0000000052 */
.L_x_116:
[----:B------:R-:W-:Y:S05]  /*6450*/  BSYNC.RECONVERGENT B1 ;  /* 0x0000000000017941 */ /* 0x000fea0003800200 */
.L_x_114:
[----:B------:R-:W-:-:S13]  /*6460*/  FSETP.GEU.AND P1, PT, R82, 5, PT ;  /* 0x40a000005200780b */ /* 0x000fda0003f2e000 */
[----:B------:R-:W-:Y:S01]  /*6470*/  @!P1 IADD3 R16, PT, PT, R16, 0x1, RZ ;  /* 0x0000000110109810 */ /* 0x000fe20007ffe0ff */
[----:B------:R-:W-:Y:S01]  /*6480*/  @!P1 FADD R14, R14, R82 ;  /* 0x000000520e0e9221 */ /* 0x000fe20000000000 */
[----:B------:R-:W-:Y:S06]  /*6490*/  @!P1 BRA `(.L_x_109) ;  /* 0x0000000000509947 */ /* 0x000fec0003800000 */
[----:B------:R-:W-:-:S13]  /*64a0*/  FSETP.GEU.AND P1, PT, R82, 10, PT ;  /* 0x412000005200780b */ /* 0x000fda0003f2e000 */
[----:B------:R-:W-:Y:S05]  /*64b0*/  @P1 BRA `(.L_x_109) ;  /* 0x0000000000481947 */ /* 0x000fea0003800000 */
[----:B------:R-:W-:Y:S01]  /*64c0*/  HFMA2 R20, -RZ, RZ, 1.57421875, -19.203125 ;  /* 0x3e4ccccdff147431 */ /* 0x000fe200000001ff */
[----:B------:R-:W-:Y:S01]  /*64d0*/  MOV R9, 0x3f800000 ;  /* 0x3f80000000097802 */ /* 0x000fe20000000f00 */
[----:B------:R-:W-:Y:S01]  /*64e0*/  FADD R74, R82, -5 ;  /* 0xc0a00000524a7421 */ /* 0x000fe20000000000 */
[----:B------:R-:W-:Y:S03]  /*64f0*/  BSSY.RECONVERGENT B4, `(.L_x_117) ;  /* 0x000000c000047945 */ /* 0x000fe60003800200 */
[----:B------:R-:W0:Y:S01]  /*6500*/  FCHK P1, R74, -5 ;  /* 0xc0a000004a007902 */ /* 0x000e220000020000 */
[----:B------:R-:W-:-:S04]  /*6510*/  FFMA R9, -R20, 5, R9 ;  /* 0x40a0000014097823 */ /* 0x000fc80000000109 */
[----:B------:R-:W-:-:S04]  /*6520*/  FFMA R9, R9, -R20, -0.20000000298023223877 ;  /* 0xbe4ccccd09097423 */ /* 0x000fc80000000814 */
[----:B------:R-:W-:-:S04]  /*6530*/  FFMA R19, R74, R9, RZ ;  /* 0x000000094a137223 */ /* 0x000fc800000000ff */
[----:B------:R-:W-:-:S04]  /*6540*/  FFMA R20, R19, 5, R74 ;  /* 0x40a0000013147823 */ /* 0x000fc8000000004a */
[----:B------:R-:W-:Y:S01]  /*6550*/  FFMA R9, R9, R20, R19 ;  /* 0x0000001409097223 */ /* 0x000fe20000000013 */
[----:B0-----:R-:W-:Y:S06]  /*6560*/  @!P1 BRA `(.L_x_118) ;  /* 0x0000000000109947 */ /* 0x001fec0003800000 */
[----:B------:R-:W-:Y:S02]  /*6570*/  MOV R121, 0xc0a00000 ;  /* 0xc0a0000000797802 */ /* 0x000fe40000000f00 */
[----:B------:R-:W-:-:S07]  /*6580*/  MOV R120, 0x65a0 ;  /* 0x000065a000787802 */ /* 0x000fce0000000f00 */
[----:B------:R-:W-:Y:S05]  /*6590*/  CALL.REL.NOINC `($__internal_3_$__cuda_sm3x_div_rn_noftz_f32_slowpath) ;  /* 0x0000001400507944 */ /* 0x000fea0003c00000 */
[----:B------:R-:W-:-:S07]  /*65a0*/  MOV R9, R74 ;  /* 0x0000004a00097202 */ /* 0x000fce0000000f00 */
.L_x_118:
[----:B------:R-:W-:Y:S05]  /*65b0*/  BSYNC.RECONVERGENT B4 ;  /* 0x0000000000047941 */ /* 0x000fea0003800200 */
.L_x_117:
[----:B------:R-:W-:-:S04]  /*65c0*/  FADD R20, R9, 1 ;  /* 0x3f80000009147421 */ /* 0x000fc80000000000 */
[----:B------:R-:W-:-:S07]  /*65d0*/  FFMA R17, R20, 0.5, R17 ;  /* 0x3f00000014117823 */ /* 0x000fce0000000011 */
.L_x_109:
[----:B------:R-:W-:Y:S05]  /*65e0*/  BSYNC.RECONVERGENT B3 ;  /* 0x0000000000037941 */ /* 0x000fea0003800200 */
.L_x_108:
[----:B------:R-:W2:Y:S04]  /*65f0*/  LDG.E R19, desc[UR12][R10.64+0x4] ;  /* 0x0000040c0a137981 */ /* 0x000ea8000c1e1900 */
[----:B------:R-:W3:Y:S01]  /*6600*/  LDG.E R9, desc[UR12][R10.64] ;  /* 0x0000000c0a097981 */ /* 0x000ee2000c1e1900 */
[----:B------:R-:W-:Y:S01]  /*6610*/  BSSY.RECONVERGENT B3, `(.L_x_119) ;  /* 0x0000057000037945 */ /* 0x000fe20003800200 */
[-C--:B--2---:R-:W-:Y:S01]  /*6620*/  FMUL R20, R7, R19.reuse ;  /* 0x0000001307147220 */ /* 0x084fe20000400000 */
[-C--:B------:R-:W-:Y:S01]  /*6630*/  FMUL R21, R2, R19.reuse ;  /* 0x0000001302157220 */ /* 0x080fe20000400000 */
[----:B------:R-:W-:Y:S02]  /*6640*/  FMUL R19, R8, R19 ;  /* 0x0000001308137220 */ /* 0x000fe40000400000 */
[-C--:B---3--:R-:W-:Y:S01]  /*6650*/  FFMA R20, R5, R9.reuse, R20 ;  /* 0x0000000905147223 */ /* 0x088fe20000000014 */
[-C--:B------:R-:W-:Y:S01]  /*6660*/  FFMA R74, R0, R9.reuse, R21 ;  /* 0x00000009004a7223 */ /* 0x080fe20000000015 */
[----:B------:R-:W-:-:S02]  /*6670*/  FFMA R21, R4, R9, R19 ;  /* 0x0000000904157223 */ /* 0x000fc40000000013 */
[----:B------:R-:W-:-:S05]  /*6680*/  FADD R23, R15, R20 ;  /* 0x000000140f177221 */ /* 0x000fca0000000000 */
        /* <DEDUP_REMOVED lines=16> */
.L_x_122:
[----:B------:R-:W-:Y:S05]  /*6790*/  BSYNC.RECONVERGENT B4 ;  /* 0x0000000000047941 */ /* 0x000fea0003800200 */
.L_x_121:
        /* <DEDUP_REMOVED lines=14> */
.L_x_124:
[----:B------:R-:W-:Y:S05]  /*6880*/  BSYNC.RECONVERGENT B4 ;  /* 0x0000000000047941 */ /* 0x000fea0003800200 */
.L_x_123:
        /* <DEDUP_REMOVED lines=17> */
.L_x_126:
[----:B------:R-:W-:Y:S01]  /*69a0*/  FMUL.FTZ R82, R74, R19 ;  /* 0x000000134a527220 */ /* 0x000fe20000410000 */
[----:B------:R-:W-:-:S03]  /*69b0*/  FMUL.FTZ R19, R19, 0.5 ;  /* 0x3f00000013137820 */ /* 0x000fc60000410000 */
[----:B------:R-:W-:-:S04]  /*69c0*/  FFMA R9, -R82, R82, R74 ;  /* 0x0000005252097223 */ /* 0x000fc8000000014a */
[----:B------:R-:W-:-:S07]  /*69d0*/  FFMA R82, R9, R19, R82 ;  /* 0x0000001309527223 */ /* 0x000fce0000000052 */
.L_x_127:
[----:B------:R-:W-:Y:S05]  /*69e0*/  BSYNC.RECONVERGENT B1 ;  /* 0x0000000000017941 */ /* 0x000fea0003800200 */
.L_x_125:
[----:B------:R-:W-:-:S13]  /*69f0*/  FSETP.GEU.AND P1, PT, R82, 5, PT ;  /* 0x40a000005200780b */ /* 0x000fda0003f2e000 */
[----:B------:R-:W-:Y:S05]  /*6a00*/  @!P1 BRA `(.L_x_128) ;  /* 0x0000000000549947 */ /* 0x000fea0003800000 */
        /* <DEDUP_REMOVED lines=13> */
[----:B------:R-:W-:Y:S02]  /*6ae0*/  MOV R74, R21 ;  /* 0x00000015004a7202 */ /* 0x000fe40000000f00 */
[----:B------:R-:W-:Y:S02]  /*6af0*/  MOV R121, 0xc0a00000 ;  /* 0xc0a0000000797802 */ /* 0x000fe40000000f00 */
[----:B------:R-:W-:-:S07]  /*6b00*/  MOV R120, 0x6b20 ;  /* 0x00006b2000787802 */ /* 0x000fce0000000f00 */
[----:B------:R-:W-:Y:S05]  /*6b10*/  CALL.REL.NOINC `($__internal_3_$__cuda_sm3x_div_rn_noftz_f32_slowpath) ;  /* 0x0000000c00f07944 */ /* 0x000fea0003c00000 */
.L_x_130:
[----:B------:R-:W-:Y:S05]  /*6b20*/  BSYNC.RECONVERGENT B4 ;  /* 0x0000000000047941 */ /* 0x000fea0003800200 */
.L_x_129:
[----:B------:R-:W-:-:S04]  /*6b30*/  FADD R74, R74, 1 ;  /* 0x3f8000004a4a7421 */ /* 0x000fc80000000000 */
[----:B------:R-:W-:Y:S01]  /*6b40*/  FFMA R17, R74, 0.5, R17 ;  /* 0x3f0000004a117823 */ /* 0x000fe20000000011 */
[----:B------:R-:W-:Y:S06]  /*6b50*/  BRA `(.L_x_120) ;  /* 0x0000000000087947 */ /* 0x000fec0003800000 */
.L_x_128:
[----:B------:R-:W-:Y:S01]  /*6b60*/  FADD R14, R14, R82 ;  /* 0x000000520e0e7221 */ /* 0x000fe20000000000 */
[----:B------:R-:W-:-:S07]  /*6b70*/  IADD3 R16, PT, PT, R16, 0x1, RZ ;  /* 0x0000000110107810 */ /* 0x000fce0007ffe0ff */
.L_x_120:
[----:B------:R-:W-:Y:S05]  /*6b80*/  BSYNC.RECONVERGENT B3 ;  /* 0x0000000000037941 */ /* 0x000fea0003800200 */
.L_x_119:
[----:B------:R-:W-:Y:S02]  /*6b90*/  IADD3 R10, P1, PT, R10, 0x10, RZ ;  /* 0x000000100a0a7810 */ /* 0x000fe40007f3e0ff */
[----:B------:R-:W-:Y:S02]  /*6ba0*/  IADD3 R20, P3, PT, R12, 0x10, RZ ;  /* 0x000000100c147810 */ /* 0x000fe40007f7e0ff */
[----:B------:R-:W-:Y:S02]  /*6bb0*/  IADD3.X R11, PT, PT, RZ, R11, RZ, P1, !PT ;  /* 0x0000000bff0b7210 */ /* 0x000fe40000ffe4ff */
[----:B------:R-:W-:Y:S01]  /*6bc0*/  IADD3.X R21, PT, PT, RZ, R13, RZ, P3, !PT ;  /* 0x0000000dff157210 */ /* 0x000fe20001ffe4ff */
[----:B------:R-:W-:Y:S08]  /*6bd0*/  @P2 BRA `(.L_x_131) ;  /* 0xfffffff400102947 */ /* 0x000ff0000383ffff */
[----:B------:R-:W0:Y:S01]  /*6be0*/  LDCU UR4, c[0x0][0x390] ;  /* 0x00007200ff0477ac */ /* 0x000e220008000800 */
[----:B------:R-:W-:Y:S01]  /*6bf0*/  HFMA2 R11, -RZ, RZ, 0, 0 ;  /* 0x00000000ff0b7431 */ /* 0x000fe200000001ff */
[----:B0-----:R-:W-:-:S04]  /*6c00*/  MOV R9, UR4 ;  /* 0x0000000400097c02 */ /* 0x001fc80008000f00 */
[----:B------:R-:W-:-:S04]  /*6c10*/  SHF.L.U32 R10, R9, 0x1, RZ ;  /* 0x00000001090a7819 */ /* 0x000fc800000006ff */
[----:B------:R-:W-:-:S07]  /*6c20*/  LOP3.LUT R10, R10, 0xfffffffc, RZ, 0xc0, !PT ;  /* 0xfffffffc0a0a7812 */ /* 0x000fce00078ec0ff */
.L_x_107:
[----:B------:R-:W-:Y:S01]  /*6c30*/  LOP3.LUT R9, R9, 0x1, RZ, 0xc0, !PT ;  /* 0x0000000109097812 */ /* 0x000fe200078ec0ff */
[----:B------:R-:W-:Y:S03]  /*6c40*/  BSSY.RECONVERGENT B3, `(.L_x_106) ;  /* 0x0000062000037945 */ /* 0x000fe60003800200 */
[----:B------:R-:W-:-:S13]  /*6c50*/  ISETP.NE.U32.AND P1, PT, R9, 0x1, PT ;  /* 0x000000010900780c */ /* 0x000fda0003f25070 */
[----:B------:R-:W-:Y:S05]  /*6c60*/  @P1 BRA `(.L_x_132) ;  /* 0x00000004007c1947 */ /* 0x000fea0003800000 */
[----:B------:R-:W0:Y:S01]  /*6c70*/  LDCU.128 UR4, c[0x0][0x380] ;  /* 0x00007000ff0477ac */ /* 0x000e220008000c00 */
[C---:B------:R-:W-:Y:S02]  /*6c80*/  SHF.L.U32 R18, R10.reuse, 0x2, RZ ;  /* 0x000000020a127819 */ /* 0x040fe400000006ff */
[----:B------:R-:W-:Y:S02]  /*6c90*/  SHF.L.U64.HI R20, R10, 0x2, R11 ;  /* 0x000000020a147819 */ /* 0x000fe4000001020b */
[----:B0-----:R-:W-:-:S04]  /*6ca0*/  IADD3 R10, P1, PT, R18, UR4, RZ ;  /* 0x00000004120a7c10 */ /* 0x001fc8000ff3e0ff */
[----:B------:R-:W-:-:S05]  /*6cb0*/  IADD3.X R11, PT, PT, R20, UR5, RZ, P1, !PT ;  /* 0x00000005140b7c10 */ /* 0x000fca0008ffe4ff */
[----:B------:R-:W2:Y:S04]  /*6cc0*/  LDG.E R13, desc[UR12][R10.64+0x4] ;  /* 0x0000040c0a0d7981 */ /* 0x000ea8000c1e1900 */
[----:B------:R-:W3:Y:S01]  /*6cd0*/  LDG.E R9, desc[UR12][R10.64] ;  /* 0x0000000c0a097981 */ /* 0x000ee2000c1e1900 */
[-C--:B--2---:R-:W-:Y:S01]  /*6ce0*/  FMUL R12, R7, R13.reuse ;  /* 0x0000000d070c7220 */ /* 0x084fe20000400000 */
[-C--:B------:R-:W-:Y:S01]  /*6cf0*/  FMUL R19, R2, R13.reuse ;  /* 0x0000000d02137220 */ /* 0x080fe20000400000 */
[----:B------:R-:W-:Y:S02]  /*6d00*/  FMUL R21, R8, R13 ;  /* 0x0000000d08157220 */ /* 0x000fe40000400000 */
[-C--:B---3--:R-:W-:Y:S01]  /*6d10*/  FFMA R12, R5, R9.reuse, R12 ;  /* 0x00000009050c7223 */ /* 0x088fe2000000000c */
[-C--:B------:R-:W-:Y:S01]  /*6d20*/  FFMA R74, R0, R9.reuse, R19 ;  /* 0x00000009004a7223 */ /* 0x080fe20000000013 */
[----:B------:R-:W-:-:S02]  /*6d30*/  FFMA R21, R4, R9, R21 ;  /* 0x0000000904157223 */ /* 0x000fc40000000015 */
[----:B------:R-:W-:Y:S01]  /*6d40*/  FADD R23, R15, R12 ;  /* 0x0000000c0f177221 */ /* 0x000fe20000000000 */
[----:B------:R-:W-:-:S04]  /*6d50*/  IADD3 R12, P2, PT, R18, UR6, RZ ;  /* 0x00000006120c7c10 */ /* 0x000fc8000ff5e0ff */
[----:B------:R-:W-:Y:S02]  /*6d60*/  FSETP.GEU.AND P1, PT, |R23|, 9.9999999600419720025e-13, PT ;  /* 0x2b8cbccc1700780b */ /* 0x000fe40003f2e200 */
[----:B------:R-:W-:-:S11]  /*6d70*/  IADD3.X R13, PT, PT, R20, UR7, RZ, P2, !PT ;  /* 0x00000007140d7c10 */ /* 0x000fd600097fe4ff */
[----:B------:R-:W-:Y:S05]  /*6d80*/  @!P1 BRA `(.L_x_132) ;  /* 0x0000000400349947 */ /* 0x000fea0003800000 */
[----:B------:R0:W5:Y:S04]  /*6d90*/  LDG.E R19, desc[UR12][R12.64] ;  /* 0x0000000c0c137981 */ /* 0x000168000c1e1900 */
[----:B------:R0:W5:Y:S01]  /*6da0*/  LDG.E R25, desc[UR12][R12.64+0x4] ;  /* 0x0000040c0c197981 */ /* 0x000162000c1e1900 */
[----:B------:R-:W1:Y:S01]  /*6db0*/  MUFU.RCP R9, R23 ;  /* 0x0000001700097308 */ /* 0x000e620000001000 */
[----:B------:R-:W-:Y:S01]  /*6dc0*/  FADD R74, R3, R74 ;  /* 0x0000004a034a7221 */ /* 0x000fe20000000000 */
[----:B------:R-:W-:Y:S06]  /*6dd0*/  BSSY.RECONVERGENT B4, `(.L_x_133) ;  /* 0x000000c000047945 */ /* 0x000fec0003800200 */
[----:B------:R-:W2:Y:S01]  /*6de0*/  FCHK P1, R74, R23 ;  /* 0x000000174a007302 */ /* 0x000ea20000020000 */
[----:B-1----:R-:W-:-:S04]  /*6df0*/  FFMA R10, -R23, R9, 1 ;  /* 0x3f800000170a7423 */ /* 0x002fc80000000109 */
[----:B------:R-:W-:-:S04]  /*6e00*/  FFMA R9, R9, R10, R9 ;  /* 0x0000000a09097223 */ /* 0x000fc80000000009 */
[----:B------:R-:W-:-:S04]  /*6e10*/  FFMA R10, R74, R9, RZ ;  /* 0x000000094a0a7223 */ /* 0x000fc800000000ff */
[----:B------:R-:W-:-:S04]  /*6e20*/  FFMA R11, -R23, R10, R74 ;  /* 0x0000000a170b7223 */ /* 0x000fc8000000014a */
[----:B------:R-:W-:Y:S01]  /*6e30*/  FFMA R10, R9, R11, R10 ;  /* 0x0000000b090a7223 */ /* 0x000fe2000000000a */
[----:B0-2---:R-:W-:Y:S06]  /*6e40*/  @!P1 BRA `(.L_x_134) ;  /* 0x0000000000109947 */ /* 0x005fec0003800000 */
[----:B------:R-:W-:Y:S02]  /*6e50*/  MOV R121, R23 ;  /* 0x0000001700797202 */ /* 0x000fe40000000f00 */
[----:B------:R-:W-:-:S07]  /*6e60*/  MOV R120, 0x6e80 ;  /* 0x00006e8000787802 */ /* 0x000fce0000000f00 */
[----:B-----5:R-:W-:Y:S05]  /*6e70*/  CALL.REL.NOINC `($__internal_3_$__cuda_sm3x_div_rn_noftz_f32_slowpath) ;  /* 0x0000000c00187944 */ /* 0x020fea0003c00000 */
[----:B------:R-:W-:-:S07]  /*6e80*/  MOV R10, R74 ;  /* 0x0000004a000a7202 */ /* 0x000fce0000000f00 */
.L_x_134:
[----:B------:R-:W-:Y:S05]  /*6e90*/  BSYNC.RECONVERGENT B4 ;  /* 0x0000000000047941 */ /* 0x000fea0003800200 */
.L_x_133:
        /* <DEDUP_REMOVED lines=13> */
[----:B-----5:R-:W-:Y:S05]  /*6f70*/  CALL.REL.NOINC `($__internal_3_$__cuda_sm3x_div_rn_noftz_f32_slowpath) ;  /* 0x0000000800d87944 */ /* 0x020fea0003c00000 */
.L_x_136:
[----:B------:R-:W-:Y:S05]  /*6f80*/  BSYNC.RECONVERGENT B4 ;  /* 0x0000000000047941 */ /* 0x000fea0003800200 */
.L_x_135:
[----:B------:R-:W-:-:S04]  /*6f90*/  FSETP.NE.AND P1, PT, |R74|, +INF , PT ;  /* 0x7f8000004a00780b */ /* 0x000fc80003f25200 */
[----:B------:R-:W-:-:S13]  /*6fa0*/  FSETP.EQU.OR P1, PT, |R10|, +INF , !P1 ;  /* 0x7f8000000a00780b */ /* 0x000fda0004f2a600 */
[----:B------:R-:W-:Y:S05]  /*6fb0*/  @P1 BRA `(.L_x_132) ;  /* 0x0000000000a81947 */ /* 0x000fea0003800000 */
[----:B-----5:R-:W-:Y:S01]  /*6fc0*/  FADD R74, -R25, R74 ;  /* 0x0000004a194a7221 */ /* 0x020fe20000000100 */
[----:B------:R-:W-:Y:S01]  /*6fd0*/  FADD R10, -R19, R10 ;  /* 0x0000000a130a7221 */ /* 0x000fe20000000100 */
[----:B------:R-:W-:Y:S02]  /*6fe0*/  BSSY.RECONVERGENT B1, `(.L_x_137) ;  /* 0x000000e000017945 */ /* 0x000fe40003800200 */
        /* <DEDUP_REMOVED lines=9> */
.L_x_138:
[----:B------:R-:W-:Y:S01]  /*7080*/  FMUL.FTZ R82, R74, R9 ;  /* 0x000000094a527220 */ /* 0x000fe20000410000 */
[----:B------:R-:W-:-:S03]  /*7090*/  FMUL.FTZ R10, R9, 0.5 ;  /* 0x3f000000090a7820 */ /* 0x000fc60000410000 */
[----:B------:R-:W-:-:S04]  /*70a0*/  FFMA R9, -R82, R82, R74 ;  /* 0x0000005252097223 */ /* 0x000fc8000000014a */
[----:B------:R-:W-:-:S07]  /*70b0*/  FFMA R82, R9, R10, R82 ;  /* 0x0000000a09527223 */ /* 0x000fce0000000052 */
.L_x_139:
[----:B------:R-:W-:Y:S05]  /*70c0*/  BSYNC.RECONVERGENT B1 ;  /* 0x0000000000017941 */ /* 0x000fea0003800200 */
.L_x_137:
        /* <DEDUP_REMOVED lines=19> */
.L_x_142:
[----:B------:R-:W-:Y:S05]  /*7200*/  BSYNC.RECONVERGENT B4 ;  /* 0x0000000000047941 */ /* 0x000fea0003800200 */
.L_x_141:
[----:B------:R-:W-:-:S04]  /*7210*/  FADD R74, R74, 1 ;  /* 0x3f8000004a4a7421 */ /* 0x000fc80000000000 */
[----:B------:R-:W-:Y:S01]  /*7220*/  FFMA R17, R74, 0.5, R17 ;  /* 0x3f0000004a117823 */ /* 0x000fe20000000011 */
[----:B------:R-:W-:Y:S06]  /*7230*/  BRA `(.L_x_132) ;  /* 0x0000000000087947 */ /* 0x000fec0003800000 */
.L_x_140:
[----:B------:R-:W-:Y:S01]  /*7240*/  FADD R14, R82, R14 ;  /* 0x0000000e520e7221 */ /* 0x000fe20000000000 */
[----:B------:R-:W-:-:S07]  /*7250*/  IADD3 R16, PT, PT, R16, 0x1, RZ ;  /* 0x0000000110107810 */ /* 0x000fce0007ffe0ff */
.L_x_132:
[----:B------:R-:W-:Y:S05]  /*7260*/  BSYNC.RECONVERGENT B3 ;  /* 0x0000000000037941 */ /* 0x000fea0003800200 */
.L_x_106:
[----:B------:R-:W-:-:S13]  /*7270*/  ISETP.GE.AND P1, PT, R16, 0x1, PT ;  /* 0x000000011000780c */ /* 0x000fda0003f26270 */
[----:B------:R-:W-:Y:S05]  /*7280*/  @!P1 BRA `(.L_x_105) ;  /* 0x00000000004c9947 */ /* 0x000fea0003800000 */
[----:B------:R-:W-:Y:S01]  /*7290*/  I2FP.F32.U32 R121, R16 ;  /* 0x0000001000797245 */ /* 0x000fe20000201000 */
[----:B------:R-:W-:Y:S03]  /*72a0*/  BSSY.RECONVERGENT B3, `(.L_x_143) ;  /* 0x000000d000037945 */ /* 0x000fe60003800200 */
[----:B------:R-:W0:Y:S01]  /*72b0*/  MUFU.RCP R9, R121 ;  /* 0x0000007900097308 */ /* 0x000e220000001000 */
[----:B------:R-:W-:-:S07]  /*72c0*/  FADD R17, R121, R17 ;  /* 0x0000001179117221 */ /* 0x000fce0000000000 */
        /* <DEDUP_REMOVED lines=9> */
[----:B-----5:R-:W-:Y:S05]  /*7360*/  CALL.REL.NOINC `($__internal_3_$__cuda_sm3x_div_rn_noftz_f32_slowpath) ;  /* 0x0000000400dc7944 */ /* 0x020fea0003c00000 */
.L_x_144:
[----:B------:R-:W-:Y:S05]  /*7370*/  BSYNC.RECONVERGENT B3 ;  /* 0x0000000000037941 */ /* 0x000fea0003800200 */
.L_x_143:
[----:B------:R-:W-:Y:S01]  /*7380*/  FADD R17, R17, -R74 ;  /* 0x8000004a11117221 */ /* 0x000fe20000000000 */
[----:B------:R-:W-:Y:S06]  /*7390*/  BRA `(.L_x_105) ;  /* 0x0000000000087947 */ /* 0x000fec0003800000 */
.L_x_30:
[----:B------:R-:W-:Y:S02]  /*73a0*/  PLOP3.LUT P0, PT, PT, PT, PT, 0x80, 0x8 ;  /* 0x000000000008781c */ /* 0x000fe40003f0f070 */
[----:B------:R-:W-:-:S11]  /*73b0*/  CS2R R16, SRZ ;  /* 0x0000000000107805 */ /* 0x000fd6000001ff00 */
.L_x_105:
[----:B------:R-:W-:Y:S05]  /*73c0*/  BSYNC.RECONVERGENT B0 ;  /* 0x0000000000007941 */ /* 0x000fea0003800200 */
.L_x_29:
[----:B------:R-:W-:Y:S05]  /*73d0*/  WARPSYNC.ALL ;  /* 0x0000000000007948 */ /* 0x000fea0003800000 */
[----:B------:R-:W0:Y:S01]  /*73e0*/  LDC.64 R10, c[0x0][0x398] ;  /* 0x0000e600ff0a7b82 */ /* 0x000e220000000a00 */
[----:B------:R-:W-:Y:S02]  /*73f0*/  LEA R9, R108, R108, 0x3 ;  /* 0x0000006c6c097211 */ /* 0x000fe400078e18ff */
[----:B------:R-:W-:Y:S02]  /*7400*/  FSEL R3, R3, RZ, !P0 ;  /* 0x000000ff03037208 */ /* 0x000fe40004000000 */
[----:B------:R-:W-:-:S02]  /*7410*/  FSEL R21, R2, RZ, !P0 ;  /* 0x000000ff02157208 */ /* 0x000fc40004000000 */
[----:B------:R-:W-:Y:S01]  /*7420*/  FSEL R23, R4, RZ, !P0 ;  /* 0x000000ff04177208 */ /* 0x000fe20004000000 */
[----:B------:R-:W1:Y:S01]  /*7430*/  LDC.64 R12, c[0x0][0x3a0] ;  /* 0x0000e800ff0c7b82 */ /* 0x000e620000000a00 */
[----:B-----5:R-:W-:Y:S02]  /*7440*/  FSEL R25, R8, RZ, !P0 ;  /* 0x000000ff08197208 */ /* 0x020fe40004000000 */
[----:B------:R-:W-:Y:S02]  /*7450*/  FSEL R27, R6, RZ, !P0 ;  /* 0x000000ff061b7208 */ /* 0x000fe40004000000 */
[----:B------:R-:W-:Y:S02]  /*7460*/  FSEL R29, R5, RZ, !P0 ;  /* 0x000000ff051d7208 */ /* 0x000fe40004000000 */
[----:B------:R-:W-:Y:S01]  /*7470*/  FSEL R7, R7, RZ, !P0 ;  /* 0x000000ff07077208 */ /* 0x000fe20004000000 */
[----:B------:R-:W2:Y:S01]  /*7480*/  LDC.64 R18, c[0x0][0x3a8] ;  /* 0x0000ea00ff127b82 */ /* 0x000ea20000000a00 */
[----:B------:R-:W-:-:S02]  /*7490*/  FSEL R15, R15, RZ, !P0 ;  /* 0x000000ff0f0f7208 */ /* 0x000fc40004000000 */
[----:B------:R-:W-:Y:S02]  /*74a0*/  MOV R8, R97 ;  /* 0x0000006100087202 */ /* 0x000fe40000000f00 */
[----:B------:R-:W-:Y:S01]  /*74b0*/  MOV R94, R103 ;  /* 0x00000067005e7202 */ /* 0x000fe20000000f00 */
[----:B0-----:R-:W-:Y:S01]  /*74c0*/  IMAD.WIDE R10, R9, 0x4, R10 ;  /* 0x00000004090a7825 */ /* 0x001fe200078e020a */
[----:B------:R-:W-:-:S04]  /*74d0*/  FSEL R9, R0, RZ, !P0 ;  /* 0x000000ff00097208 */ /* 0x000fc80004000000 */
[----:B------:R1:W-:Y:S04]  /*74e0*/  STG.E desc[UR12][R10.64+0x8], R3 ;  /* 0x000008030a007986 */ /* 0x0003e8000c10190c */
[----:B------:R0:W-:Y:S04]  /*74f0*/  STG.E desc[UR12][R10.64], R9 ;  /* 0x000000090a007986 */ /* 0x0001e8000c10190c */
[----:B------:R-:W-:Y:S01]  /*7500*/  STG.E desc[UR12][R10.64+0x4], R21 ;  /* 0x000004150a007986 */ /* 0x000fe2000c10190c */
[----:B--2---:R-:W-:-:S03]  /*7510*/  IMAD.WIDE R4, R108, 0x4, R18 ;  /* 0x000000046c047825 */ /* 0x004fc600078e0212 */
[----:B------:R-:W-:Y:S01]  /*7520*/  STG.E desc[UR12][R10.64+0xc], R23 ;  /* 0x00000c170a007986 */ /* 0x000fe2000c10190c */
[----:B-1----:R-:W-:Y:S01]  /*7530*/  IMAD.WIDE R2, R108, 0x4, R12 ;  /* 0x000000046c027825 */ /* 0x002fe200078e020c */
[----:B0-----:R-:W-:Y:S02]  /*7540*/  MOV R9, R102 ;  /* 0x0000006600097202 */ /* 0x001fe40000000f00 */
[----:B------:R-:W-:Y:S04]  /*7550*/  STG.E desc[UR12][R10.64+0x10], R25 ;  /* 0x000010190a007986 */ /* 0x000fe8000c10190c */
[----:B------:R-:W-:Y:S04]  /*7560*/  STG.E desc[UR12][R10.64+0x14], R27 ;  /* 0x0000141b0a007986 */ /* 0x000fe8000c10190c */
[----:B------:R-:W-:Y:S04]  /*7570*/  STG.E desc[UR12][R10.64+0x18], R29 ;  /* 0x0000181d0a007986 */ /* 0x000fe8000c10190c */
[----:B------:R-:W-:Y:S04]  /*7580*/  STG.E desc[UR12][R10.64+0x1c], R7 ;  /* 0x00001c070a007986 */ /* 0x000fe8000c10190c */
[----:B------:R-:W-:Y:S04]  /*7590*/  STG.E desc[UR12][R10.64+0x20], R15 ;  /* 0x0000200f0a007986 */ /* 0x000fe8000c10190c */
[----:B------:R-:W-:Y:S04]  /*75a0*/  STG.E desc[UR12][R2.64], R16 ;  /* 0x0000001002007986 */ /* 0x000fe8000c10190c */
[----:B------:R-:W-:Y:S04]  /*75b0*/  STG.E desc[UR12][R4.64], R17 ;  /* 0x0000001104007986 */ /* 0x000fe8000c10190c */
[----:B------:R-:W-:Y:S04]  /*75c0*/  STG.E.64 desc[UR12][R106.64], R98 ;  /* 0x000000626a007986 */ /* 0x000fe8000c101b0c */
[----:B------:R-:W-:Y:S04]  /*75d0*/  STG.E.64 desc[UR12][R106.64+0x8], R8 ;  /* 0x000008086a007986 */ /* 0x000fe8000c101b0c */
[----:B------:R-:W-:Y:S04]  /*75e0*/  STG.E.64 desc[UR12][R106.64+0x10], R94 ;  /* 0x0000105e6a007986 */ /* 0x000fe8000c101b0c */
[----:B------:R-:W-:Y:S04]  /*75f0*/  STG.E.64 desc[UR12][R106.64+0x18], R100 ;  /* 0x000018646a007986 */ /* 0x000fe8000c101b0c */
[----:B------:R-:W-:Y:S04]  /*7600*/  STG.E.64 desc[UR12][R106.64+0x28], R104 ;  /* 0x000028686a007986 */ /* 0x000fe8000c101b0c */
[----:B------:R-:W-:Y:S01]  /*7610*/  STG.E desc[UR12][R106.64+0x20], R109 ;  /* 0x0000206d6a007986 */ /* 0x000fe2000c10190c */
[----:B------:R-:W-:Y:S05]  /*7620*/  EXIT ;  /* 0x000000000000794d */ /* 0x000fea0003800000 */
        .weak           $__internal_1_$__cuda_sm20_rcp_rn_f32_slowpath
        .type           $__internal_1_$__cuda_sm20_rcp_rn_f32_slowpath,@function
        .size           $__internal_1_$__cuda_sm20_rcp_rn_f32_slowpath,($__internal_2_$__cuda_sm20_sqrt_rn_f32_slowpath - $__internal_1_$__cuda_sm20_rcp_rn_f32_slowpath)
$__internal_1_$__cuda_sm20_rcp_rn_f32_slowpath:
[----:B------:R-:W-:Y:S01]  /*7630*/  SHF.L.U32 R4, R7, 0x1, RZ ;  /* 0x0000000107047819 */ /* 0x000fe200000006ff */
[----:B------:R-:W-:Y:S03]  /*7640*/  BSSY.RECONVERGENT B2, `(.L_x_145) ;  /* 0x0000031000027945 */ /* 0x000fe60003800200 */
[----:B------:R-:W-:Y:S02]  /*7650*/  SHF.R.U32.HI R11, RZ, 0x18, R4 ;  /* 0x00000018ff0b7819 */ /* 0x000fe40000011604 */
[----:B------:R-:W-:Y:S02]  /*7660*/  MOV R4, R7 ;  /* 0x0000000700047202 */ /* 0x000fe40000000f00 */
[----:B------:R-:W-:-:S13]  /*7670*/  ISETP.NE.U32.AND P0, PT, R11, RZ, PT ;  /* 0x000000ff0b00720c */ /* 0x000fda0003f05070 */
[----:B------:R-:W-:Y:S05]  /*7680*/  @P0 BRA `(.L_x_146) ;  /* 0x0000000000280947 */ /* 0x000fea0003800000 */
[----:B------:R-:W-:-:S04]  /*7690*/  SHF.L.U32 R5, R4, 0x1, RZ ;  /* 0x0000000104057819 */ /* 0x000fc800000006ff */
[----:B------:R-:W-:-:S13]  /*76a0*/  ISETP.NE.AND P0, PT, R5, RZ, PT ;  /* 0x000000ff0500720c */ /* 0x000fda0003f05270 */
[----:B------:R-:W-:Y:S01]  /*76b0*/  @P0 FFMA R7, R4, 1.84467440737095516160e+19, RZ ;  /* 0x5f80000004070823 */ /* 0x000fe200000000ff */
[----:B------:R-:W-:Y:S08]  /*76c0*/  @!P0 MUFU.RCP R6, R4 ;  /* 0x0000000400068308 */ /* 0x000ff00000001000 */
[----:B------:R-:W0:Y:S02]  /*76d0*/  @P0 MUFU.RCP R8, R7 ;  /* 0x0000000700080308 */ /* 0x000e240000001000 */
[----:B0-----:R-:W-:-:S04]  /*76e0*/  @P0 FFMA R5, R7, R8, -1 ;  /* 0xbf80000007050423 */ /* 0x001fc80000000008 */
[----:B------:R-:W-:-:S04]  /*76f0*/  @P0 FADD.FTZ R5, -R5, -RZ ;  /* 0x800000ff05050221 */ /* 0x000fc80000010100 */
[----:B------:R-:W-:-:S04]  /*7700*/  @P0 FFMA R5, R8, R5, R8 ;  /* 0x0000000508050223 */ /* 0x000fc80000000008 */
[----:B------:R-:W-:Y:S01]  /*7710*/  @P0 FFMA R6, R5, 1.84467440737095516160e+19, RZ ;  /* 0x5f80000005060823 */ /* 0x000fe200000000ff */
[----:B------:R-:W-:Y:S06]  /*7720*/  BRA `(.L_x_147) ;  /* 0x0000000000887947 */ /* 0x000fec0003800000 */
.L_x_146:
[----:B------:R-:W-:-:S04]  /*7730*/  IADD3 R12, PT, PT, R11, -0xfd, RZ ;  /* 0xffffff030b0c7810 */ /* 0x000fc80007ffe0ff */
[----:B------:R-:W-:-:S13]  /*7740*/  ISETP.GT.U32.AND P0, PT, R12, 0x1, PT ;  /* 0x000000010c00780c */ /* 0x000fda0003f04070 */
[----:B------:R-:W-:Y:S05]  /*7750*/  @P0 BRA `(.L_x_148) ;  /* 0x0000000000780947 */ /* 0x000fea0003800000 */
[----:B------:R-:W-:Y:S01]  /*7760*/  LOP3.LUT R5, R4, 0x7fffff, RZ, 0xc0, !PT ;  /* 0x007fffff04057812 */ /* 0x000fe200078ec0ff */
[----:B------:R-:W-:-:S03]  /*7770*/  HFMA2 R9, -RZ, RZ, 0, 1.78813934326171875e-07 ;  /* 0x00000003ff097431 */ /* 0x000fc600000001ff */
[----:B------:R-:W-:-:S04]  /*7780*/  LOP3.LUT R5, R5, 0x3f800000, RZ, 0xfc, !PT ;  /* 0x3f80000005057812 */ /* 0x000fc800078efcff */
[----:B------:R-:W0:Y:S01]  /*7790*/  MUFU.RCP R6, R5 ;  /* 0x0000000500067308 */ /* 0x000e220000001000 */
[----:B------:R-:W-:Y:S01]  /*77a0*/  SHF.L.U32 R9, R9, R12, RZ ;  /* 0x0000000c09097219 */ /* 0x000fe200000006ff */
[----:B0-----:R-:W-:-:S04]  /*77b0*/  FFMA R7, R5, R6, -1 ;  /* 0xbf80000005077423 */ /* 0x001fc80000000006 */
[----:B------:R-:W-:-:S04]  /*77c0*/  FADD.FTZ R7, -R7, -RZ ;  /* 0x800000ff07077221 */ /* 0x000fc80000010100 */
[CCC-:B------:R-:W-:Y:S01]  /*77d0*/  FFMA.RM R8, R6.reuse, R7.reuse, R6.reuse ;  /* 0x0000000706087223 */ /* 0x1c0fe20000004006 */
[----:B------:R-:W-:-:S04]  /*77e0*/  FFMA.RP R7, R6, R7, R6 ;  /* 0x0000000706077223 */ /* 0x000fc80000008006 */
[C---:B------:R-:W-:Y:S02]  /*77f0*/  LOP3.LUT R6, R8.reuse, 0x7fffff, RZ, 0xc0, !PT ;  /* 0x007fffff08067812 */ /* 0x040fe400078ec0ff */
[----:B------:R-:W-:Y:S02]  /*7800*/  FSETP.NEU.FTZ.AND P0, PT, R8, R7, PT ;  /* 0x000000070800720b */ /* 0x000fe40003f1d000 */
[----:B------:R-:W-:Y:S02]  /*7810*/  LOP3.LUT R6, R6, 0x800000, RZ, 0xfc, !PT ;  /* 0x0080000006067812 */ /* 0x000fe400078efcff */
[----:B------:R-:W-:Y:S02]  /*7820*/  SEL R7, RZ, 0xffffffff, !P0 ;  /* 0xffffffffff077807 */ /* 0x000fe40004000000 */
[----:B------:R-:W-:Y:S02]  /*7830*/  LOP3.LUT R9, R9, R6, RZ, 0xc0, !PT ;  /* 0x0000000609097212 */ /* 0x000fe400078ec0ff */
[----:B------:R-:W-:-:S02]  /*7840*/  IADD3 R7, PT, PT, -R7, RZ, RZ ;  /* 0x000000ff07077210 */ /* 0x000fc40007ffe1ff */
[-C--:B------:R-:W-:Y:S02]  /*7850*/  SHF.R.U32.HI R9, RZ, R12.reuse, R9 ;  /* 0x0000000cff097219 */ /* 0x080fe40000011609 */
[----:B------:R-:W-:Y:S02]  /*7860*/  LOP3.LUT P1, RZ, R7, R12, R6, 0xf8, !PT ;  /* 0x0000000c07ff7212 */ /* 0x000fe4000782f806 */
[C---:B------:R-:W-:Y:S02]  /*7870*/  LOP3.LUT P0, RZ, R9.reuse, 0x1, RZ, 0xc0, !PT ;  /* 0x0000000109ff7812 */ /* 0x040fe4000780c0ff */
[----:B------:R-:W-:-:S04]  /*7880*/  LOP3.LUT P2, RZ, R9, 0x2, RZ, 0xc0, !PT ;  /* 0x0000000209ff7812 */ /* 0x000fc8000784c0ff */
[----:B------:R-:W-:Y:S02]  /*7890*/  PLOP3.LUT P0, PT, P0, P1, P2, 0xe0, 0x0 ;  /* 0x000000000000781c */ /* 0x000fe40000703c20 */
[----:B------:R-:W-:Y:S02]  /*78a0*/  LOP3.LUT P1, RZ, R4, 0x7fffff, RZ, 0xc0, !PT ;  /* 0x007fffff04ff7812 */ /* 0x000fe4000782c0ff */
[----:B------:R-:W-:-:S04]  /*78b0*/  SEL R5, RZ, 0x1, !P0 ;  /* 0x00000001ff057807 */ /* 0x000fc80004000000 */
[----:B------:R-:W-:-:S04]  /*78c0*/  IADD3 R5, PT, PT, -R5, RZ, RZ ;  /* 0x000000ff05057210 */ /* 0x000fc80007ffe1ff */
[----:B------:R-:W-:Y:S02]  /*78d0*/  ISETP.GE.AND P0, PT, R5, RZ, PT ;  /* 0x000000ff0500720c */ /* 0x000fe40003f06270 */
[----:B------:R-:W-:-:S04]  /*78e0*/  IADD3 R5, PT, PT, R11, -0xfc, RZ ;  /* 0xffffff040b057810 */ /* 0x000fc80007ffe0ff */
[----:B------:R-:W-:-:S07]  /*78f0*/  SHF.R.U32.HI R5, RZ, R5, R6 ;  /* 0x00000005ff057219 */ /* 0x000fce0000011606 */
[----:B------:R-:W-:-:S04]  /*7900*/  @!P0 IADD3 R5, PT, PT, R5, 0x1, RZ ;  /* 0x0000000105058810 */ /* 0x000fc80007ffe0ff */
[----:B------:R-:W-:-:S04]  /*7910*/  @!P1 SHF.L.U32 R5, R5, 0x1, RZ ;  /* 0x0000000105059819 */ /* 0x000fc800000006ff */
[----:B------:R-:W-:Y:S01]  /*7920*/  LOP3.LUT R6, R5, 0x80000000, R4, 0xf8, !PT ;  /* 0x8000000005067812 */ /* 0x000fe200078ef804 */
[----:B------:R-:W-:Y:S06]  /*7930*/  BRA `(.L_x_147) ;  /* 0x0000000000047947 */ /* 0x000fec0003800000 */
.L_x_148:
[----:B------:R0:W1:Y:S02]  /*7940*/  MUFU.RCP R6, R4 ;  /* 0x0000000400067308 */ /* 0x0000640000001000 */
.L_x_147:
[----:B------:R-:W-:Y:S05]  /*7950*/  BSYNC.RECONVERGENT B2 ;  /* 0x0000000000027941 */ /* 0x000fea0003800200 */
.L_x_145:
[----:B------:R-:W-:Y:S01]  /*7960*/  HFMA2 R5, -RZ, RZ, 0, 0 ;  /* 0x00000000ff057431 */ /* 0x000fe200000001ff */
[----:B0-----:R-:W-:-:S04]  /*7970*/  MOV R4, R10 ;  /* 0x0000000a00047202 */ /* 0x001fc80000000f00 */
[----:B-1----:R-:W-:Y:S05]  /*7980*/  RET.REL.NODEC R4 `(_Z24ransac_homography_kernelPfS_iS_PiS_P17curandStateXORWOW) ;  /* 0xffffff84049c7950 */ /* 0x002fea0003c3ffff */
        .weak           $__internal_2_$__cuda_sm20_sqrt_rn_f32_slowpath
        .type           $__internal_2_$__cuda_sm20_sqrt_rn_f32_slowpath,@function
        .size           $__internal_2_$__cuda_sm20_sqrt_rn_f32_slowpath,($__internal_3_$__cuda_sm3x_div_rn_noftz_f32_slowpath - $__internal_2_$__cuda_sm20_sqrt_rn_f32_slowpath)
$__internal_2_$__cuda_sm20_sqrt_rn_f32_slowpath:
        /* <DEDUP_REMOVED lines=13> */
[----:B------:R-:W-:-:S03]  /*7a60*/  @P1 FMUL.FTZ R121, R110, 0.5 ;  /* 0x3f0000006e791820 */ /* 0x000fc60000410000 */
[----:B------:R-:W-:-:S04]  /*7a70*/  @P1 FADD.FTZ R82, -R76, -RZ ;  /* 0x800000ff4c521221 */ /* 0x000fc80000010100 */
[----:B------:R-:W-:Y:S01]  /*7a80*/  @P1 FFMA R143, R76, R82, R141 ;  /* 0x000000524c8f1223 */ /* 0x000fe2000000008d */
[----:B------:R-:W-:-:S03]  /*7a90*/  @!P1 MOV R82, R74 ;  /* 0x0000004a00529202 */ /* 0x000fc60000000f00 */
[----:B------:R-:W-:-:S04]  /*7aa0*/  @P1 FFMA R121, R143, R121, R76 ;  /* 0x000000798f791223 */ /* 0x000fc8000000004c */
[----:B------:R-:W-:-:S07]  /*7ab0*/  @P1 FMUL.FTZ R82, R121, 2.3283064365386962891e-10 ;  /* 0x2f80000079521820 */ /* 0x000fce0000410000 */
.L_x_149:
[----:B------:R-:W-:-:S04]  /*7ac0*/  HFMA2 R121, -RZ, RZ, 0, 0 ;  /* 0x00000000ff797431 */ /* 0x000fc800000001ff */
[----:B------:R-:W-:Y:S05]  /*7ad0*/  RET.REL.NODEC R120 `(_Z24ransac_homography_kernelPfS_iS_PiS_P17curandStateXORWOW) ;  /* 0xffffff8478487950 */ /* 0x000fea0003c3ffff */
        .weak           $__internal_3_$__cuda_sm3x_div_rn_noftz_f32_slowpath
        .type           $__internal_3_$__cuda_sm3x_div_rn_noftz_f32_slowpath,@function
        .size           $__internal_3_$__cuda_sm3x_div_rn_noftz_f32_slowpath,(.L_x_174 - $__internal_3_$__cuda_sm3x_div_rn_noftz_f32_slowpath)
$__internal_3_$__cuda_sm3x_div_rn_noftz_f32_slowpath:
[----:B------:R-:W-:Y:S01]  /*7ae0*/  SHF.R.U32.HI R76, RZ, 0x17, R121 ;  /* 0x00000017ff4c7819 */ /* 0x000fe20000011679 */
[----:B------:R-:W-:Y:S01]  /*7af0*/  BSSY.RECONVERGENT B1, `(.L_x_150) ;  /* 0x0000062000017945 */ /* 0x000fe20003800200 */
[----:B------:R-:W-:Y:S02]  /*7b00*/  SHF.R.U32.HI R141, RZ, 0x17, R74 ;  /* 0x00000017ff8d7819 */ /* 0x000fe4000001164a */
[----:B------:R-:W-:Y:S02]  /*7b10*/  LOP3.LUT R76, R76, 0xff, RZ, 0xc0, !PT ;  /* 0x000000ff4c4c7812 */ /* 0x000fe400078ec0ff */
[----:B------:R-:W-:Y:S02]  /*7b20*/  LOP3.LUT R141, R141, 0xff, RZ, 0xc0, !PT ;  /* 0x000000ff8d8d7812 */ /* 0x000fe400078ec0ff */
[----:B------:R-:W-:Y:S02]  /*7b30*/  IADD3 R110, PT, PT, R76, -0x1, RZ ;  /* 0xffffffff4c6e7810 */ /* 0x000fe40007ffe0ff */
[----:B------:R-:W-:-:S02]  /*7b40*/  IADD3 R112, PT, PT, R141, -0x1, RZ ;  /* 0xffffffff8d707810 */ /* 0x000fc40007ffe0ff */
[----:B------:R-:W-:-:S04]  /*7b50*/  ISETP.GT.U32.AND P1, PT, R110, 0xfd, PT ;  /* 0x000000fd6e00780c */ /* 0x000fc80003f24070 */
[----:B------:R-:W-:-:S13]  /*7b60*/  ISETP.GT.U32.OR P1, PT, R112, 0xfd, P1 ;  /* 0x000000fd7000780c */ /* 0x000fda0000f24470 */
[----:B------:R-:W-:Y:S01]  /*7b70*/  @!P1 MOV R82, RZ ;  /* 0x000000ff00529202 */ /* 0x000fe20000000f00 */
[----:B------:R-:W-:Y:S06]  /*7b80*/  @!P1 BRA `(.L_x_151) ;  /* 0x00000000005c9947 */ /* 0x000fec0003800000 */
[----:B------:R-:W-:Y:S02]  /*7b90*/  FSETP.GTU.FTZ.AND P1, PT, |R74|, +INF , PT ;  /* 0x7f8000004a00780b */ /* 0x000fe40003f3c200 */
[----:B------:R-:W-:-:S04]  /*7ba0*/  FSETP.GTU.FTZ.AND P3, PT, |R121|, +INF , PT ;  /* 0x7f8000007900780b */ /* 0x000fc80003f7c200 */
[----:B------:R-:W-:-:S13]  /*7bb0*/  PLOP3.LUT P1, PT, P1, P3, PT, 0xf8, 0x8f ;  /* 0x00000000008f781c */ /* 0x000fda0000f27f70 */
[----:B------:R-:W-:Y:S05]  /*7bc0*/  @P1 BRA `(.L_x_152) ;  /* 0x00000004004c1947 */ /* 0x000fea0003800000 */
[----:B------:R-:W-:-:S13]  /*7bd0*/  LOP3.LUT P1, RZ, R121, 0x7fffffff, R74, 0xc8, !PT ;  /* 0x7fffffff79ff7812 */ /* 0x000fda000782c84a */
[----:B------:R-:W-:Y:S05]  /*7be0*/  @!P1 BRA `(.L_x_153) ;  /* 0x00000004003c9947 */ /* 0x000fea0003800000 */
[C---:B------:R-:W-:Y:S02]  /*7bf0*/  FSETP.NEU.FTZ.AND P1, PT, |R74|.reuse, +INF , PT ;  /* 0x7f8000004a00780b */ /* 0x040fe40003f3d200 */
[----:B------:R-:W-:Y:S02]  /*7c00*/  FSETP.NEU.FTZ.AND P4, PT, |R121|, +INF , PT ;  /* 0x7f8000007900780b */ /* 0x000fe40003f9d200 */
[----:B------:R-:W-:-:S11]  /*7c10*/  FSETP.NEU.FTZ.AND P3, PT, |R74|, +INF , PT ;  /* 0x7f8000004a00780b */ /* 0x000fd60003f7d200 */
[----:B------:R-:W-:Y:S05]  /*7c20*/  @!P4 BRA !P1, `(.L_x_153) ;  /* 0x00000004002cc947 */ /* 0x000fea0004800000 */
[----:B------:R-:W-:-:S04]  /*7c30*/  LOP3.LUT P1, RZ, R74, 0x7fffffff, RZ, 0xc0, !PT ;  /* 0x7fffffff4aff7812 */ /* 0x000fc8000782c0ff */
[----:B------:R-:W-:-:S13]  /*7c40*/  PLOP3.LUT P1, PT, P4, P1, PT, 0x2f, 0xf2 ;  /* 0x0000000000f2781c */ /* 0x000fda0002722577 */
[----:B------:R-:W-:Y:S05]  /*7c50*/  @P1 BRA `(.L_x_154) ;  /* 0x0000000400181947 */ /* 0x000fea0003800000 */
[----:B------:R-:W-:-:S04]  /*7c60*/  LOP3.LUT P1, RZ, R121, 0x7fffffff, RZ, 0xc0, !PT ;  /* 0x7fffffff79ff7812 */ /* 0x000fc8000782c0ff */
[----:B------:R-:W-:-:S13]  /*7c70*/  PLOP3.LUT P3, PT, P3, P1, PT, 0x2f, 0xf2 ;  /* 0x0000000000f2781c */ /* 0x000fda0001f62577 */
[----:B------:R-:W-:Y:S05]  /*7c80*/  @P3 BRA `(.L_x_155) ;  /* 0x0000000400003947 */ /* 0x000fea0003800000 */
[----:B------:R-:W-:Y:S02]  /*7c90*/  ISETP.GE.AND P1, PT, R112, RZ, PT ;  /* 0x000000ff7000720c */ /* 0x000fe40003f26270 */
[----:B------:R-:W-:-:S11]  /*7ca0*/  ISETP.GE.AND P3, PT, R110, RZ, PT ;  /* 0x000000ff6e00720c */ /* 0x000fd60003f66270 */
[----:B------:R-:W-:Y:S01]  /*7cb0*/  @P1 MOV R82, RZ ;  /* 0x000000ff00521202 */ /* 0x000fe20000000f00 */
[----:B------:R-:W-:Y:S01]  /*7cc0*/  @!P1 FFMA R74, R74, 1.84467440737095516160e+19, RZ ;  /* 0x5f8000004a4a9823 */ /* 0x000fe200000000ff */
[----:B------:R-:W-:Y:S01]  /*7cd0*/  @!P1 MOV R82, 0xffffffc0 ;  /* 0xffffffc000529802 */ /* 0x000fe20000000f00 */
[----:B------:R-:W-:-:S03]  /*7ce0*/  @!P3 FFMA R121, R121, 1.84467440737095516160e+19, RZ ;  /* 0x5f8000007979b823 */ /* 0x000fc600000000ff */
[----:B------:R-:W-:-:S07]  /*7cf0*/  @!P3 IADD3 R82, PT, PT, R82, 0x40, RZ ;  /* 0x000000405252b810 */ /* 0x000fce0007ffe0ff */
.L_x_151:
[----:B------:R-:W-:Y:S01]  /*7d00*/  LEA R110, R76, 0xc0800000, 0x17 ;  /* 0xc08000004c6e7811 */ /* 0x000fe200078eb8ff */
[----:B------:R-:W-:Y:S01]  /*7d10*/  BSSY.RECONVERGENT B2, `(.L_x_156) ;  /* 0x0000036000027945 */ /* 0x000fe20003800200 */
[----:B------:R-:W-:Y:S02]  /*7d20*/  IADD3 R141, PT, PT, R141, -0x7f, RZ ;  /* 0xffffff818d8d7810 */ /* 0x000fe40007ffe0ff */
[----:B------:R-:W-:-:S03]  /*7d30*/  IADD3 R116, PT, PT, -R110, R121, RZ ;  /* 0x000000796e747210 */ /* 0x000fc60007ffe1ff */
[C---:B------:R-:W-:Y:S01]  /*7d40*/  IMAD R74, R141.reuse, -0x800000, R74 ;  /* 0xff8000008d4a7824 */ /* 0x040fe200078e024a */
[----:B------:R-:W0:Y:S01]  /*7d50*/  MUFU.RCP R110, R116 ;  /* 0x00000074006e7308 */ /* 0x000e220000001000 */
[----:B------:R-:W-:Y:S01]  /*7d60*/  FADD.FTZ R143, -R116, -RZ ;  /* 0x800000ff748f7221 */ /* 0x000fe20000010100 */
[----:B------:R-:W-:-:S04]  /*7d70*/  IADD3 R141, PT, PT, R141, 0x7f, -R76 ;  /* 0x0000007f8d8d7810 */ /* 0x000fc80007ffe84c */
[----:B------:R-:W-:Y:S01]  /*7d80*/  IADD3 R141, PT, PT, R141, R82, RZ ;  /* 0x000000528d8d7210 */ /* 0x000fe20007ffe0ff */
[----:B0-----:R-:W-:-:S04]  /*7d90*/  FFMA R121, R110, R143, 1 ;  /* 0x3f8000006e797423 */ /* 0x001fc8000000008f */
[----:B------:R-:W-:-:S04]  /*7da0*/  FFMA R110, R110, R121, R110 ;  /* 0x000000796e6e7223 */ /* 0x000fc8000000006e */
[----:B------:R-:W-:-:S04]  /*7db0*/  FFMA R121, R74, R110, RZ ;  /* 0x0000006e4a797223 */ /* 0x000fc800000000ff */
[----:B------:R-:W-:-:S04]  /*7dc0*/  FFMA R112, R143, R121, R74 ;  /* 0x000000798f707223 */ /* 0x000fc8000000004a */
[----:B------:R-:W-:-:S04]  /*7dd0*/  FFMA R121, R110, R112, R121 ;  /* 0x000000706e797223 */ /* 0x000fc80000000079 */
[----:B------:R-:W-:-:S04]  /*7de0*/  FFMA R112, R143, R121, R74 ;  /* 0x000000798f707223 */ /* 0x000fc8000000004a */
[----:B------:R-:W-:-:S05]  /*7df0*/  FFMA R74, R110, R112, R121 ;  /* 0x000000706e4a7223 */ /* 0x000fca0000000079 */
[----:B------:R-:W-:-:S04]  /*7e00*/  SHF.R.U32.HI R76, RZ, 0x17, R74 ;  /* 0x00000017ff4c7819 */ /* 0x000fc8000001164a */
[----:B------:R-:W-:-:S04]  /*7e10*/  LOP3.LUT R76, R76, 0xff, RZ, 0xc0, !PT ;  /* 0x000000ff4c4c7812 */ /* 0x000fc800078ec0ff */
[----:B------:R-:W-:-:S04]  /*7e20*/  IADD3 R82, PT, PT, R76, R141, RZ ;  /* 0x0000008d4c527210 */ /* 0x000fc80007ffe0ff */
[----:B------:R-:W-:-:S04]  /*7e30*/  IADD3 R76, PT, PT, R82, -0x1, RZ ;  /* 0xffffffff524c7810 */ /* 0x000fc80007ffe0ff */
[----:B------:R-:W-:-:S13]  /*7e40*/  ISETP.GE.U32.AND P1, PT, R76, 0xfe, PT ;  /* 0x000000fe4c00780c */ /* 0x000fda0003f26070 */
[----:B------:R-:W-:Y:S05]  /*7e50*/  @!P1 BRA `(.L_x_157) ;  /* 0x0000000000809947 */ /* 0x000fea0003800000 */
[----:B------:R-:W-:-:S13]  /*7e60*/  ISETP.GT.AND P1, PT, R82, 0xfe, PT ;  /* 0x000000fe5200780c */ /* 0x000fda0003f24270 */
[----:B------:R-:W-:Y:S05]  /*7e70*/  @P1 BRA `(.L_x_158) ;  /* 0x00000000006c1947 */ /* 0x000fea0003800000 */
[----:B------:R-:W-:-:S13]  /*7e80*/  ISETP.GE.AND P1, PT, R82, 0x1, PT ;  /* 0x000000015200780c */ /* 0x000fda0003f26270 */
[----:B------:R-:W-:Y:S05]  /*7e90*/  @P1 BRA `(.L_x_159) ;  /* 0x0000000000741947 */ /* 0x000fea0003800000 */
[----:B------:R-:W-:Y:S02]  /*7ea0*/  ISETP.GE.AND P1, PT, R82, -0x18, PT ;  /* 0xffffffe85200780c */ /* 0x000fe40003f26270 */
[----:B------:R-:W-:-:S11]  /*7eb0*/  LOP3.LUT R74, R74, 0x80000000, RZ, 0xc0, !PT ;  /* 0x800000004a4a7812 */ /* 0x000fd600078ec0ff */
[----:B------:R-:W-:Y:S05]  /*7ec0*/  @!P1 BRA `(.L_x_159) ;  /* 0x0000000000689947 */ /* 0x000fea0003800000 */
[-CC-:B------:R-:W-:Y:S01]  /*7ed0*/  FFMA.RZ R116, R110, R112.reuse, R121.reuse ;  /* 0x000000706e747223 */ /* 0x180fe2000000c079 */
[----:B------:R-:W-:Y:S01]  /*7ee0*/  IADD3 R141, PT, PT, R82, 0x20, RZ ;  /* 0x00000020528d7810 */ /* 0x000fe20007ffe0ff */
[CCC-:B------:R-:W-:Y:S01]  /*7ef0*/  FFMA.RP R76, R110.reuse, R112.reuse, R121.reuse ;  /* 0x000000706e4c7223 */ /* 0x1c0fe20000008079 */
[----:B------:R-:W-:Y:S01]  /*7f00*/  FFMA.RM R121, R110, R112, R121 ;  /* 0x000000706e797223 */ /* 0x000fe20000004079 */
[----:B------:R-:W-:Y:S02]  /*7f10*/  ISETP.NE.AND P4, PT, R82, RZ, PT ;  /* 0x000000ff5200720c */ /* 0x000fe40003f85270 */
[----:B------:R-:W-:Y:S02]  /*7f20*/  LOP3.LUT R116, R116, 0x7fffff, RZ, 0xc0, !PT ;  /* 0x007fffff74747812 */ /* 0x000fe400078ec0ff */
[----:B------:R-:W-:Y:S02]  /*7f30*/  ISETP.NE.AND P1, PT, R82, RZ, PT ;  /* 0x000000ff5200720c */ /* 0x000fe40003f25270 */
[----:B------:R-:W-:-:S02]  /*7f40*/  LOP3.LUT R116, R116, 0x800000, RZ, 0xfc, !PT ;  /* 0x0080000074747812 */ /* 0x000fc400078efcff */
[----:B------:R-:W-:Y:S02]  /*7f50*/  IADD3 R82, PT, PT, -R82, RZ, RZ ;  /* 0x000000ff52527210 */ /* 0x000fe40007ffe1ff */
[----:B------:R-:W-:Y:S02]  /*7f60*/  SHF.L.U32 R141, R116, R141, RZ ;  /* 0x0000008d748d7219 */ /* 0x000fe400000006ff */
[----:B------:R-:W-:Y:S02]  /*7f70*/  FSETP.NEU.FTZ.AND P3, PT, R76, R121, PT ;  /* 0x000000794c00720b */ /* 0x000fe40003f7d000 */
[----:B------:R-:W-:Y:S02]  /*7f80*/  SEL R121, R82, RZ, P4 ;  /* 0x000000ff52797207 */ /* 0x000fe40002000000 */
[----:B------:R-:W-:Y:S02]  /*7f90*/  ISETP.NE.AND P1, PT, R141, RZ, P1 ;  /* 0x000000ff8d00720c */ /* 0x000fe40000f25270 */
[----:B------:R-:W-:-:S02]  /*7fa0*/  SHF.R.U32.HI R116, RZ, R121, R116 ;  /* 0x00000079ff747219 */ /* 0x000fc40000011674 */
[----:B------:R-:W-:Y:S02]  /*7fb0*/  PLOP3.LUT P1, PT, P3, P1, PT, 0xf8, 0x8f ;  /* 0x00000000008f781c */ /* 0x000fe40001f23f70 */
[----:B------:R-:W-:Y:S02]  /*7fc0*/  SHF.R.U32.HI R76, RZ, 0x1, R116 ;  /* 0x00000001ff4c7819 */ /* 0x000fe40000011674 */
[----:B------:R-:W-:-:S04]  /*7fd0*/  SEL R121, RZ, 0x1, !P1 ;  /* 0x00000001ff797807 */ /* 0x000fc80004800000 */
[----:B------:R-:W-:-:S04]  /*7fe0*/  LOP3.LUT R121, R121, 0x1, R76, 0xf8, !PT ;  /* 0x0000000179797812 */ /* 0x000fc800078ef84c */
[----:B------:R-:W-:-:S04]  /*7ff0*/  LOP3.LUT R121, R121, R116, RZ, 0xc0, !PT ;  /* 0x0000007479797212 */ /* 0x000fc800078ec0ff */
[----:B------:R-:W-:-:S04]  /*8000*/  IADD3 R121, PT, PT, R76, R121, RZ ;  /* 0x000000794c797210 */ /* 0x000fc80007ffe0ff */
[----:B------:R-:W-:Y:S01]  /*8010*/  LOP3.LUT R74, R121, R74, RZ, 0xfc, !PT ;  /* 0x0000004a794a7212 */ /* 0x000fe200078efcff */
[----:B------:R-:W-:Y:S06]  /*8020*/  BRA `(.L_x_159) ;  /* 0x0000000000107947 */ /* 0x000fec0003800000 */
.L_x_158:
[----:B------:R-:W-:-:S04]  /*8030*/  LOP3.LUT R74, R74, 0x80000000, RZ, 0xc0, !PT ;  /* 0x800000004a4a7812 */ /* 0x000fc800078ec0ff */
[----:B------:R-:W-:Y:S01]  /*8040*/  LOP3.LUT R74, R74, 0x7f800000, RZ, 0xfc, !PT ;  /* 0x7f8000004a4a7812 */ /* 0x000fe200078efcff */
[----:B------:R-:W-:Y:S06]  /*8050*/  BRA `(.L_x_159) ;  /* 0x0000000000047947 */ /* 0x000fec0003800000 */
.L_x_157:
[----:B------:R-:W-:-:S07]  /*8060*/  LEA R74, R141, R74, 0x17 ;  /* 0x0000004a8d4a7211 */ /* 0x000fce00078eb8ff */
.L_x_159:
[----:B------:R-:W-:Y:S05]  /*8070*/  BSYNC.RECONVERGENT B2 ;  /* 0x0000000000027941 */ /* 0x000fea0003800200 */
.L_x_156:
[----:B------:R-:W-:Y:S05]  /*8080*/  BRA `(.L_x_160) ;  /* 0x0000000000207947 */ /* 0x000fea0003800000 */
.L_x_155:
[----:B------:R-:W-:-:S04]  /*8090*/  LOP3.LUT R74, R121, 0x80000000, R74, 0x48, !PT ;  /* 0x80000000794a7812 */ /* 0x000fc800078e484a */
[----:B------:R-:W-:Y:S01]  /*80a0*/  LOP3.LUT R74, R74, 0x7f800000, RZ, 0xfc, !PT ;  /* 0x7f8000004a4a7812 */ /* 0x000fe200078efcff */
[----:B------:R-:W-:Y:S06]  /*80b0*/  BRA `(.L_x_160) ;  /* 0x0000000000147947 */ /* 0x000fec0003800000 */
.L_x_154:
[----:B------:R-:W-:Y:S01]  /*80c0*/  LOP3.LUT R74, R121, 0x80000000, R74, 0x48, !PT ;  /* 0x80000000794a7812 */ /* 0x000fe200078e484a */
[----:B------:R-:W-:Y:S06]  /*80d0*/  BRA `(.L_x_160) ;  /* 0x00000000000c7947 */ /* 0x000fec0003800000 */
.L_x_153:
[----:B------:R-:W0:Y:S01]  /*80e0*/  MUFU.RSQ R74, -QNAN ;  /* 0xffc00000004a7908 */ /* 0x000e220000001400 */
[----:B------:R-:W-:Y:S05]  /*80f0*/  BRA `(.L_x_160) ;  /* 0x0000000000047947 */ /* 0x000fea0003800000 */
.L_x_152:
[----:B------:R-:W-:-:S07]  /*8100*/  FADD.FTZ R74, R74, R121 ;  /* 0x000000794a4a7221 */ /* 0x000fce0000010000 */
.L_x_160:
[----:B------:R-:W-:Y:S05]  /*8110*/  BSYNC.RECONVERGENT B1 ;  /* 0x0000000000017941 */ /* 0x000fea0003800200 */
.L_x_150:
[----:B------:R-:W-:-:S04]  /*8120*/  HFMA2 R121, -RZ, RZ, 0, 0 ;  /* 0x00000000ff797431 */ /* 0x000fc800000001ff */
[----:B0-----:R-:W-:Y:S05]  /*8130*/  RET.REL.NODEC R120 `(_Z24ransac_homography_kernelPfS_iS_PiS_P17curandStateXORWOW) ;  /* 0xffffff7c78b07950 */ /* 0x001fea0003c3ffff */
.L_x_161:
        /* <DEDUP_REMOVED lines=12> */
.L_x_174:


//--------------------- .text._Z18init_curand_kernelP17curandStateXORWOWmi --------------------------
	.section	.text._Z18init_curand_kernelP17curandStateXORWOWmi,"ax",@progbits
	.align	128
        .global         _Z18init_curand_kernelP17curandStateXORWOWmi
        .type           _Z18init_curand_kernelP17curandStateXORWOWmi,@function
        .size           _Z18init_curand_kernelP17curandStateXORWOWmi,(.L_x_178 - _Z18init_curand_kernelP17curandStateXORWOWmi)
        .other          _Z18init_curand_kernelP17curandStateXORWOWmi,@"STO_CUDA_ENTRY STV_DEFAULT"
_Z18init_curand_kernelP17curandStateXORWOWmi:
.text._Z18init_curand_kernelP17curandStateXORWOWmi:
        /* <DEDUP_REMOVED lines=8> */
[----:B------:R-:W0:Y:S01]  /*0080*/  LDC.64 R2, c[0x0][0x388] ;  /* 0x0000e200ff027b82 */ /* 0x000e220000000a00 */
[----:B------:R-:W1:Y:S01]  /*0090*/  LDCU.64 UR4, c[0x0][0x358] ;  /* 0x00006b00ff0477ac */ /* 0x000e620008000a00 */
[----:B------:R-:W-:Y:S01]  /*00a0*/  ISETP.NE.AND P0, PT, R13, RZ, PT ;  /* 0x000000ff0d00720c */ /* 0x000fe20003f05270 */
[----:B------:R-:W-:Y:S05]  /*00b0*/  BSSY.RECONVERGENT B0, `(.L_x_162) ;  /* 0x00000e1000007945 */ /* 0x000fea0003800200 */
[----:B------:R-:W2:Y:S01]  /*00c0*/  LDC.64 R6, c[0x0][0x380] ;  /* 0x0000e000ff067b82 */ /* 0x000ea20000000a00 */
[----:B0-----:R-:W-:Y:S02]  /*00d0*/  LOP3.LUT R0, R2, 0xaad26b49, RZ, 0x3c, !PT ;  /* 0xaad26b4902007812 */ /* 0x001fe400078e3cff */
[----:B------:R-:W-:-:S03]  /*00e0*/  LOP3.LUT R2, R3, 0xf7dcefdd, RZ, 0x3c, !PT ;  /* 0xf7dcefdd03027812 */ /* 0x000fc600078e3cff */
[----:B------:R-:W-:Y:S02]  /*00f0*/  IMAD R0, R0, 0x4182bed5, RZ ;  /* 0x4182bed500007824 */ /* 0x000fe400078e02ff */
[----:B------:R-:W-:Y:S02]  /*0100*/  IMAD R3, R2, -0x658354e5, RZ ;  /* 0x9a7cab1b02037824 */ /* 0x000fe400078e02ff */
[----:B--2---:R-:W-:Y:S01]  /*0110*/  IMAD.WIDE R6, R13, 0x30, R6 ;  /* 0x000000300d067825 */ /* 0x004fe200078e0206 */
[C---:B------:R-:W-:Y:S02]  /*0120*/  LOP3.LUT R8, R0.reuse, 0x159a55e5, RZ, 0x3c, !PT ;  /* 0x159a55e500087812 */ /* 0x040fe400078e3cff */
[C---:B------:R-:W-:Y:S01]  /*0130*/  IADD3 R4, PT, PT, R0.reuse, 0x64f0c9, R3 ;  /* 0x0064f0c900047810 */ /* 0x040fe20007ffe003 */
[C---:B------:R-:W-:Y:S01]  /*0140*/  VIADD R5, R0.reuse, 0x75bcd15 ;  /* 0x075bcd1500057836 */ /* 0x040fe20000000000 */
[----:B------:R-:W-:Y:S01]  /*0150*/  LOP3.LUT R10, R3, 0x5491333, RZ, 0x3c, !PT ;  /* 0x05491333030a7812 */ /* 0x000fe200078e3cff */
[----:B------:R-:W-:-:S02]  /*0160*/  VIADD R11, R0, 0x583f19 ;  /* 0x00583f19000b7836 */ /* 0x000fc40000000000 */
[----:B------:R-:W-:Y:S01]  /*0170*/  VIADD R9, R3, 0x1f123bb5 ;  /* 0x1f123bb503097836 */ /* 0x000fe20000000000 */
[----:B-1----:R0:W-:Y:S04]  /*0180*/  STG.E.64 desc[UR4][R6.64], R4 ;  /* 0x0000000406007986 */ /* 0x0021e8000c101b04 */
[----:B------:R0:W-:Y:S04]  /*0190*/  STG.E.64 desc[UR4][R6.64+0x8], R8 ;  /* 0x0000080806007986 */ /* 0x0001e8000c101b04 */
[----:B------:R0:W-:Y:S01]  /*01a0*/  STG.E.64 desc[UR4][R6.64+0x10], R10 ;  /* 0x0000100a06007986 */ /* 0x0001e2000c101b04 */
[----:B------:R-:W-:Y:S05]  /*01b0*/  @!P0 BRA `(.L_x_163) ;  /* 0x0000000c00408947 */ /* 0x000fea0003800000 */
[----:B------:R-:W-:Y:S01]  /*01c0*/  SHF.R.S32.HI R0, RZ, 0x1f, R13 ;  /* 0x0000001fff007819 */ /* 0x000fe2000001140d */
[----:B------:R-:W-:-:S07]  /*01d0*/  IMAD.MOV.U32 R12, RZ, RZ, RZ ;  /* 0x000000ffff0c7224 */ /* 0x000fce00078e00ff */
.L_x_169:
[----:B-1----:R-:W-:Y:S01]  /*01e0*/  LOP3.LUT R2, R13, 0x3, RZ, 0xc0, !PT ;  /* 0x000000030d027812 */ /* 0x002fe200078ec0ff */
[----:B------:R-:W-:Y:S03]  /*01f0*/  BSSY.RECONVERGENT B1, `(.L_x_164) ;  /* 0x00000c6000017945 */ /* 0x000fe60003800200 */
[----:B------:R-:W-:-:S04]  /*0200*/  ISETP.NE.U32.AND P0, PT, R2, RZ, PT ;  /* 0x000000ff0200720c */ /* 0x000fc80003f05070 */
[----:B------:R-:W-:-:S13]  /*0210*/  ISETP.NE.AND.EX P0, PT, RZ, RZ, PT, P0 ;  /* 0x000000ffff00720c */ /* 0x000fda0003f05300 */
[----:B------:R-:W-:Y:S05]  /*0220*/  @!P0 BRA `(.L_x_165) ;  /* 0x0000000c00088947 */ /* 0x000fea0003800000 */
[----:B0-----:R-:W0:Y:S01]  /*0230*/  LDC.64 R8, c[0x4][RZ] ;  /* 0x01000000ff087b82 */ /* 0x001e220000000a00 */
[----:B------:R-:W-:Y:S02]  /*0240*/  IMAD.MOV.U32 R14, RZ, RZ, RZ ;  /* 0x000000ffff0e7224 */ /* 0x000fe400078e00ff */
[----:B0-----:R-:W-:-:S07]  /*0250*/  IMAD.WIDE.U32 R8, R12, 0xc80, R8 ;  /* 0x00000c800c087825 */ /* 0x001fce00078e0008 */
.L_x_168:
[----:B-1----:R-:W-:Y:S01]  /*0260*/  IMAD.MOV.U32 R15, RZ, RZ, RZ ;  /* 0x000000ffff0f7224 */ /* 0x002fe200078e00ff */
[----:B------:R-:W-:Y:S01]  /*0270*/  CS2R R2, SRZ ;  /* 0x0000000000027805 */ /* 0x000fe2000001ff00 */
[----:B------:R-:W-:Y:S01]  /*0280*/  IMAD.MOV.U32 R17, RZ, RZ, RZ ;  /* 0x000000ffff117224 */ /* 0x000fe200078e00ff */
[----:B------:R-:W-:-:S07]  /*0290*/  CS2R R4, SRZ ;  /* 0x0000000000047805 */ /* 0x000fce000001ff00 */
.L_x_167:
[----:B------:R-:W-:-:S05]  /*02a0*/  IMAD.WIDE.U32 R10, R17, 0x4, R6 ;  /* 0x00000004110a7825 */ /* 0x000fca00078e0006 */
[----:B------:R0:W5:Y:S01]  /*02b0*/  LDG.E R16, desc[UR4][R10.64+0x4] ;  /* 0x000004040a107981 */ /* 0x000162000c1e1900 */
[----:B------:R-:W-:-:S07]  /*02c0*/  IMAD.MOV.U32 R19, RZ, RZ, RZ ;  /* 0x000000ffff137224 */ /* 0x000fce00078e00ff */
.L_x_166:
[----:B-----5:R-:W-:Y:S01]  /*02d0*/  SHF.R.U32.HI R24, RZ, R19, R16 ;  /* 0x00000013ff187219 */ /* 0x020fe20000011610 */
[----:B0-----:R-:W-:-:S03]  /*02e0*/  IMAD.SHL.U32 R10, R17, 0x20, RZ ;  /* 0x00000020110a7824 */ /* 0x001fc600078e00ff */
[----:B------:R-:W-:Y:S01]  /*02f0*/  LOP3.LUT R11, R24, 0x1, RZ, 0xc0, !PT ;  /* 0x00000001180b7812 */ /* 0x000fe200078ec0ff */
[----:B------:R-:W-:-:S03]  /*0300*/  IMAD.IADD R10, R10, 0x1, R19 ;  /* 0x000000010a0a7824 */ /* 0x000fc600078e0213 */
[----:B------:R-:W-:Y:S01]  /*0310*/  ISETP.NE.U32.AND P0, PT, R11, 0x1, PT ;  /* 0x000000010b00780c */ /* 0x000fe20003f05070 */
[----:B------:R-:W-:-:S03]  /*0320*/  IMAD R11, R10, 0x5, RZ ;  /* 0x000000050a0b7824 */ /* 0x000fc600078e02ff */
[----:B------:R-:W-:Y:S01]  /*0330*/  R2P PR, R24, 0x7e ;  /* 0x0000007e18007804 */ /* 0x000fe20000000000 */
[----:B------:R-:W-:-:S08]  /*0340*/  IMAD.WIDE.U32 R10, R11, 0x4, R8 ;  /* 0x000000040b0a7825 */ /* 0x000fd000078e0008 */
[----:B------:R-:W2:Y:S04]  /*0350*/  @!P0 LDG.E R18, desc[UR4][R10.64] ;  /* 0x000000040a128981 */ /* 0x000ea8000c1e1900 */
[----:B------:R-:W3:Y:S04]  /*0360*/  @!P0 LDG.E R20, desc[UR4][R10.64+0x10] ;  /* 0x000010040a148981 */ /* 0x000ee8000c1e1900 */
[----:B------:R-:W4:Y:S04]  /*0370*/  @P1 LDG.E R22, desc[UR4][R10.64+0x14] ;  /* 0x000014040a161981 */ /* 0x000f28000c1e1900 */
[----:B------:R-:W4:Y:S04]  /*0380*/  @P2 LDG.E R26, desc[UR4][R10.64+0x28] ;  /* 0x000028040a1a2981 */ /* 0x000f28000c1e1900 */
[----:B------:R-:W4:Y:S04]  /*0390*/  @!P0 LDG.E R21, desc[UR4][R10.64+0x4] ;  /* 0x000004040a158981 */ /* 0x000f28000c1e1900 */
[----:B------:R-:W4:Y:S04]  /*03a0*/  @!P0 LDG.E R23, desc[UR4][R10.64+0xc] ;  /* 0x00000c040a178981 */ /* 0x000f28000c1e1900 */
[----:B------:R-:W4:Y:S04]  /*03b0*/  @P1 LDG.E R25, desc[UR4][R10.64+0x18] ;  /* 0x000018040a191981 */ /* 0x000f28000c1e1900 */
[----:B------:R-:W4:Y:S04]  /*03c0*/  @P3 LDG.E R28, desc[UR4][R10.64+0x3c] ;  /* 0x00003c040a1c3981 */ /* 0x000f28000c1e1900 */
[----:B------:R-:W4:Y:S01]  /*03d0*/  @P6 LDG.E R27, desc[UR4][R10.64+0x7c] ;  /* 0x00007c040a1b6981 */ /* 0x000f22000c1e1900 */
[----:B--2---:R-:W-:-:S03]  /*03e0*/  @!P0 LOP3.LUT R15, R15, R18, RZ, 0x3c, !PT ;  /* 0x000000120f0f8212 */ /* 0x004fc600078e3cff */
[----:B------:R-:W2:Y:S01]  /*03f0*/  @!P0 LDG.E R18, desc[UR4][R10.64+0x8] ;  /* 0x000008040a128981 */ /* 0x000ea2000c1e1900 */
[----:B---3--:R-:W-:-:S03]  /*0400*/  @!P0 LOP3.LUT R3, R3, R20, RZ, 0x3c, !PT ;  /* 0x0000001403038212 */ /* 0x008fc600078e3cff */
[----:B------:R-:W3:Y:S01]  /*0410*/  @P1 LDG.E R20, desc[UR4][R10.64+0x24] ;  /* 0x000024040a141981 */ /* 0x000ee2000c1e1900 */
[----:B----4-:R-:W-:-:S03]  /*0420*/  @P1 LOP3.LUT R15, R15, R22, RZ, 0x3c, !PT ;  /* 0x000000160f0f1212 */ /* 0x010fc600078e3cff */
[----:B------:R-:W4:Y:S01]  /*0430*/  @P2 LDG.E R22, desc[UR4][R10.64+0x38] ;  /* 0x000038040a162981 */ /* 0x000f22000c1e1900 */
[----:B------:R-:W-:-:S03]  /*0440*/  @P2 LOP3.LUT R15, R15, R26, RZ, 0x3c, !PT ;  /* 0x0000001a0f0f2212 */ /* 0x000fc600078e3cff */
[----:B------:R-:W4:Y:S01]  /*0450*/  @P4 LDG.E R26, desc[UR4][R10.64+0x50] ;  /* 0x000050040a1a4981 */ /* 0x000f22000c1e1900 */
[----:B------:R-:W-:-:S03]  /*0460*/  @!P0 LOP3.LUT R4, R4, R21, RZ, 0x3c, !PT ;  /* 0x0000001504048212 */ /* 0x000fc600078e3cff */
[----:B------:R-:W4:Y:S01]  /*0470*/  @P1 LDG.E R21, desc[UR4][R10.64+0x20] ;  /* 0x000020040a151981 */ /* 0x000f22000c1e1900 */
[----:B------:R-:W-:-:S03]  /*0480*/  @!P0 LOP3.LUT R2, R2, R23, RZ, 0x3c, !PT ;  /* 0x0000001702028212 */ /* 0x000fc600078e3cff */
[----:B------:R-:W4:Y:S01]  /*0490*/  @P2 LDG.E R23, desc[UR4][R10.64+0x2c] ;  /* 0x00002c040a172981 */ /* 0x000f22000c1e1900 */
[----:B------:R-:W-:-:S03]  /*04a0*/  @P1 LOP3.LUT R4, R4, R25, RZ, 0x3c, !PT ;  /* 0x0000001904041212 */ /* 0x000fc600078e3cff */
[----:B------:R-:W4:Y:S01]  /*04b0*/  @P2 LDG.E R25, desc[UR4][R10.64+0x34] ;  /* 0x000034040a192981 */ /* 0x000f22000c1e1900 */
[----:B--2---:R-:W-:-:S03]  /*04c0*/  @!P0 LOP3.LUT R5, R5, R18, RZ, 0x3c, !PT ;  /* 0x0000001205058212 */ /* 0x004fc600078e3cff */
[----:B------:R-:W2:Y:S01]  /*04d0*/  @P1 LDG.E R18, desc[UR4][R10.64+0x1c] ;  /* 0x00001c040a121981 */ /* 0x000ea2000c1e1900 */
[----:B---3--:R-:W-:-:S03]  /*04e0*/  @P1 LOP3.LUT R3, R3, R20, RZ, 0x3c, !PT ;  /* 0x0000001403031212 */ /* 0x008fc600078e3cff */
[----:B------:R-:W3:Y:S01]  /*04f0*/  @P2 LDG.E R20, desc[UR4][R10.64+0x30] ;  /* 0x000030040a142981 */ /* 0x000ee2000c1e1900 */
[----:B----4-:R-:W-:-:S03]  /*0500*/  @P2 LOP3.LUT R3, R3, R22, RZ, 0x3c, !PT ;  /* 0x0000001603032212 */ /* 0x010fc600078e3cff */
[----:B------:R-:W4:Y:S01]  /*0510*/  @P3 LDG.E R22, desc[UR4][R10.64+0x4c] ;  /* 0x00004c040a163981 */ /* 0x000f22000c1e1900 */
[----:B------:R-:W-:-:S04]  /*0520*/  @P3 LOP3.LUT R15, R15, R28, RZ, 0x3c, !PT ;  /* 0x0000001c0f0f3212 */ /* 0x000fc800078e3cff */
[----:B------:R-:W-:Y:S02]  /*0530*/  @P4 LOP3.LUT R15, R15, R26, RZ, 0x3c, !PT ;  /* 0x0000001a0f0f4212 */ /* 0x000fe400078e3cff */
[----:B------:R-:W-:Y:S01]  /*0540*/  @P1 LOP3.LUT R2, R2, R21, RZ, 0x3c, !PT ;  /* 0x0000001502021212 */ /* 0x000fe200078e3cff */
[----:B------:R-:W4:Y:S04]  /*0550*/  @P5 LDG.E R26, desc[UR4][R10.64+0x64] ;  /* 0x000064040a1a5981 */ /* 0x000f28000c1e1900 */
[----:B------:R-:W4:Y:S01]  /*0560*/  @P3 LDG.E R21, desc[UR4][R10.64+0x40] ;  /* 0x000040040a153981 */ /* 0x000f22000c1e1900 */
[----:B------:R-:W-:Y:S02]  /*0570*/  @P2 LOP3.LUT R4, R4, R23, RZ, 0x3c, !PT ;  /* 0x0000001704042212 */ /* 0x000fe400078e3cff */
[----:B------:R-:W-:Y:S01]  /*0580*/  @P2 LOP3.LUT R2, R2, R25, RZ, 0x3c, !PT ;  /* 0x0000001902022212 */ /* 0x000fe200078e3cff */
[----:B------:R-:W4:Y:S04]  /*0590*/  @P3 LDG.E R23, desc[UR4][R10.64+0x48] ;  /* 0x000048040a173981 */ /* 0x000f28000c1e1900 */
[----:B------:R-:W4:Y:S01]  /*05a0*/  @P4 LDG.E R25, desc[UR4][R10.64+0x54] ;  /* 0x000054040a194981 */ /* 0x000f22000c1e1900 */
[----:B--2---:R-:W-:-:S03]  /*05b0*/  @P1 LOP3.LUT R5, R5, R18, RZ, 0x3c, !PT ;  /* 0x0000001205051212 */ /* 0x004fc600078e3cff */
[----:B------:R-:W2:Y:S01]  /*05c0*/  @P3 LDG.E R18, desc[UR4][R10.64+0x44] ;  /* 0x000044040a123981 */ /* 0x000ea2000c1e1900 */
[----:B---3--:R-:W-:-:S03]  /*05d0*/  @P2 LOP3.LUT R5, R5, R20, RZ, 0x3c, !PT ;  /* 0x0000001405052212 */ /* 0x008fc600078e3cff */
[----:B------:R-:W3:Y:S01]  /*05e0*/  @P4 LDG.E R20, desc[UR4][R10.64+0x58] ;  /* 0x000058040a144981 */ /* 0x000ee2000c1e1900 */
[----:B----4-:R-:W-:-:S03]  /*05f0*/  @P3 LOP3.LUT R3, R3, R22, RZ, 0x3c, !PT ;  /* 0x0000001603033212 */ /* 0x010fc600078e3cff */
[----:B------:R-:W4:Y:S01]  /*0600*/  @P4 LDG.E R22, desc[UR4][R10.64+0x60] ;  /* 0x000060040a164981 */ /* 0x000f22000c1e1900 */
[----:B------:R-:W-:Y:S02]  /*0610*/  LOP3.LUT P0, RZ, R24, 0x80, RZ, 0xc0, !PT ;  /* 0x0000008018ff7812 */ /* 0x000fe4000780c0ff */
[----:B------:R-:W-:Y:S02]  /*0620*/  @P5 LOP3.LUT R15, R15, R26, RZ, 0x3c, !PT ;  /* 0x0000001a0f0f5212 */ /* 0x000fe400078e3cff */
[----:B------:R-:W4:Y:S01]  /*0630*/  @P6 LDG.E R26, desc[UR4][R10.64+0x78] ;  /* 0x000078040a1a6981 */ /* 0x000f22000c1e1900 */
[----:B------:R-:W-:-:S03]  /*0640*/  @P3 LOP3.LUT R4, R4, R21, RZ, 0x3c, !PT ;  /* 0x0000001504043212 */ /* 0x000fc600078e3cff */
[----:B------:R-:W4:Y:S01]  /*0650*/  @P4 LDG.E R21, desc[UR4][R10.64+0x5c] ;  /* 0x00005c040a154981 */ /* 0x000f22000c1e1900 */
[----:B------:R-:W-:-:S03]  /*0660*/  @P3 LOP3.LUT R2, R2, R23, RZ, 0x3c, !PT ;  /* 0x0000001702023212 */ /* 0x000fc600078e3cff */
[----:B------:R-:W4:Y:S01]  /*0670*/  @P5 LDG.E R23, desc[UR4][R10.64+0x68] ;  /* 0x000068040a175981 */ /* 0x000f22000c1e1900 */
[----:B------:R-:W-:-:S03]  /*0680*/  @P4 LOP3.LUT R4, R4, R25, RZ, 0x3c, !PT ;  /* 0x0000001904044212 */ /* 0x000fc600078e3cff */
[----:B------:R-:W4:Y:S01]  /*0690*/  @P5 LDG.E R25, desc[UR4][R10.64+0x70] ;  /* 0x000070040a195981 */ /* 0x000f22000c1e1900 */
[----:B--2---:R-:W-:-:S03]  /*06a0*/  @P3 LOP3.LUT R5, R5, R18, RZ, 0x3c, !PT ;  /* 0x0000001205053212 */ /* 0x004fc600078e3cff */
[----:B------:R-:W2:Y:S01]  /*06b0*/  @P5 LDG.E R18, desc[UR4][R10.64+0x6c] ;  /* 0x00006c040a125981 */ /* 0x000ea2000c1e1900 */
[----:B---3--:R-:W-:-:S03]  /*06c0*/  @P4 LOP3.LUT R5, R5, R20, RZ, 0x3c, !PT ;  /* 0x0000001405054212 */ /* 0x008fc600078e3cff */
[----:B------:R-:W3:Y:S01]  /*06d0*/  @P5 LDG.E R20, desc[UR4][R10.64+0x74] ;  /* 0x000074040a145981 */ /* 0x000ee2000c1e1900 */
[----:B----4-:R-:W-:-:S03]  /*06e0*/  @P4 LOP3.LUT R3, R3, R22, RZ, 0x3c, !PT ;  /* 0x0000001603034212 */ /* 0x010fc600078e3cff */
[----:B------:R-:W4:Y:S01]  /*06f0*/  @P0 LDG.E R22, desc[UR4][R10.64+0x8c] ;  /* 0x00008c040a160981 */ /* 0x000f22000c1e1900 */
[----:B------:R-:W-:-:S03]  /*0700*/  @P6 LOP3.LUT R15, R15, R26, RZ, 0x3c, !PT ;  /* 0x0000001a0f0f6212 */ /* 0x000fc600078e3cff */
        /* <DEDUP_REMOVED lines=13> */
[----:B------:R-:W-:Y:S02]  /*07e0*/  @P6 LOP3.LUT R4, R4, R27, RZ, 0x3c, !PT ;  /* 0x0000001b04046212 */ /* 0x000fe400078e3cff */
[----:B------:R-:W-:Y:S02]  /*07f0*/  @P6 LOP3.LUT R2, R2, R21, RZ, 0x3c, !PT ;  /* 0x0000001502026212 */ /* 0x000fe400078e3cff */
[----:B------:R-:W-:Y:S02]  /*0800*/  @P0 LOP3.LUT R4, R4, R23, RZ, 0x3c, !PT ;  /* 0x0000001704040212 */ /* 0x000fe400078e3cff */
[----:B------:R-:W-:Y:S02]  /*0810*/  @P0 LOP3.LUT R2, R2, R25, RZ, 0x3c, !PT ;  /* 0x0000001902020212 */ /* 0x000fe400078e3cff */
[----:B--2---:R-:W-:Y:S02]  /*0820*/  @P6 LOP3.LUT R5, R5, R18, RZ, 0x3c, !PT ;  /* 0x0000001205056212 */ /* 0x004fe400078e3cff */
[----:B---3--:R-:W-:-:S02]  /*0830*/  @P6 LOP3.LUT R3, R3, R20, RZ, 0x3c, !PT ;  /* 0x0000001403036212 */ /* 0x008fc400078e3cff */
[----:B----4-:R-:W-:Y:S02]  /*0840*/  @P0 LOP3.LUT R5, R5, R22, RZ, 0x3c, !PT ;  /* 0x0000001605050212 */ /* 0x010fe400078e3cff */
[----:B------:R-:W-:Y:S02]  /*0850*/  @P0 LOP3.LUT R3, R3, R26, RZ, 0x3c, !PT ;  /* 0x0000001a03030212 */ /* 0x000fe400078e3cff */
[----:B------:R-:W-:-:S13]  /*0860*/  R2P PR, R24.B1, 0x7f ;  /* 0x0000007f18007804 */ /* 0x000fda0000001000 */
[----:B------:R-:W2:Y:S04]  /*0870*/  @P0 LDG.E R18, desc[UR4][R10.64+0xa0] ;  /* 0x0000a0040a120981 */ /* 0x000ea8000c1e1900 */
[----:B------:R-:W3:Y:S04]  /*0880*/  @P1 LDG.E R22, desc[UR4][R10.64+0xb4] ;  /* 0x0000b4040a161981 */ /* 0x000ee8000c1e1900 */
[----:B------:R-:W4:Y:S04]  /*0890*/  @P2 LDG.E R26, desc[UR4][R10.64+0xc8] ;  /* 0x0000c8040a1a2981 */ /* 0x000f28000c1e1900 */
[----:B------:R-:W4:Y:S04]  /*08a0*/  @P3 LDG.E R28, desc[UR4][R10.64+0xdc] ;  /* 0x0000dc040a1c3981 */ /* 0x000f28000c1e1900 */
[----:B------:R-:W4:Y:S04]  /*08b0*/  @P0 LDG.E R23, desc[UR4][R10.64+0xa4] ;  /* 0x0000a4040a170981 */ /* 0x000f28000c1e1900 */
[----:B------:R-:W4:Y:S04]  /*08c0*/  @P0 LDG.E R20, desc[UR4][R10.64+0xa8] ;  /* 0x0000a8040a140981 */ /* 0x000f28000c1e1900 */
[----:B------:R-:W4:Y:S04]  /*08d0*/  @P4 LDG.E R25, desc[UR4][R10.64+0xf0] ;  /* 0x0000f0040a194981 */ /* 0x000f28000c1e1900 */
        /* <DEDUP_REMOVED lines=21> */
[----:B------:R-:W-:Y:S02]  /*0a30*/  LOP3.LUT P0, RZ, R24, 0x8000, RZ, 0xc0, !PT ;  /* 0x0000800018ff7812 */ /* 0x000fe4000780c0ff */
[----:B----4-:R-:W-:Y:S01]  /*0a40*/  @P5 LOP3.LUT R15, R15, R26, RZ, 0x3c, !PT ;  /* 0x0000001a0f0f5212 */ /* 0x010fe200078e3cff */
[----:B------:R-:W4:Y:S04]  /*0a50*/  @P3 LDG.E R24, desc[UR4][R10.64+0xe4] ;  /* 0x0000e4040a183981 */ /* 0x000f28000c1e1900 */
[----:B------:R-:W2:Y:S01]  /*0a60*/  @P6 LDG.E R26, desc[UR4][R10.64+0x118] ;  /* 0x000118040a1a6981 */ /* 0x000ea2000c1e1900 */
        /* <DEDUP_REMOVED lines=8> */
[----:B---3--:R-:W-:-:S03]  /*0af0*/  @P2 LOP3.LUT R3, R3, R22, RZ, 0x3c, !PT ;  /* 0x0000001603032212 */ /* 0x008fc600078e3cff */
[----:B------:R-:W3:Y:S01]  /*0b00*/  @P4 LDG.E R22, desc[UR4][R10.64+0x100] ;  /* 0x000100040a164981 */ /* 0x000ee2000c1e1900 */
[----:B--2---:R-:W-:-:S03]  /*0b10*/  @P6 LOP3.LUT R15, R15, R26, RZ, 0x3c, !PT ;  /* 0x0000001a0f0f6212 */ /* 0x004fc600078e3cff */
[----:B------:R-:W2:Y:S01]  /*0b20*/  @P0 LDG.E R26, desc[UR4][R10.64+0x12c] ;  /* 0x00012c040a1a0981 */ /* 0x000ea2000c1e1900 */
[----:B----4-:R-:W-:-:S03]  /*0b30*/  @P2 LOP3.LUT R2, R2, R23, RZ, 0x3c, !PT ;  /* 0x0000001702022212 */ /* 0x010fc600078e3cff */
[----:B------:R-:W4:Y:S01]  /*0b40*/  @P4 LDG.E R23, desc[UR4][R10.64+0xfc] ;  /* 0x0000fc040a174981 */ /* 0x000f22000c1e1900 */
[----:B------:R-:W-:-:S03]  /*0b50*/  @P2 LOP3.LUT R5, R5, R20, RZ, 0x3c, !PT ;  /* 0x0000001405052212 */ /* 0x000fc600078e3cff */
[----:B------:R-:W4:Y:S01]  /*0b60*/  @P4 LDG.E R20, desc[UR4][R10.64+0xf8] ;  /* 0x0000f8040a144981 */ /* 0x000f22000c1e1900 */
[----:B------:R-:W-:Y:S02]  /*0b70*/  @P3 LOP3.LUT R2, R2, R27, RZ, 0x3c, !PT ;  /* 0x0000001b02023212 */ /* 0x000fe400078e3cff */
[----:B------:R-:W-:Y:S01]  /*0b80*/  @P3 LOP3.LUT R4, R4, R25, RZ, 0x3c, !PT ;  /* 0x0000001904043212 */ /* 0x000fe200078e3cff */
[----:B------:R-:W4:Y:S01]  /*0b90*/  @P5 LDG.E R27, desc[UR4][R10.64+0x110] ;  /* 0x000110040a1b5981 */ /* 0x000f22000c1e1900 */
[----:B------:R-:W-:-:S03]  /*0ba0*/  @P3 LOP3.LUT R5, R5, R24, RZ, 0x3c, !PT ;  /* 0x0000001805053212 */ /* 0x000fc600078e3cff */
[----:B------:R-:W4:Y:S04]  /*0bb0*/  @P5 LDG.E R25, desc[UR4][R10.64+0x108] ;  /* 0x000108040a195981 */ /* 0x000f28000c1e1900 */
        /* <DEDUP_REMOVED lines=19> */
[----:B------:R-:W-:-:S05]  /*0cf0*/  VIADD R19, R19, 0x10 ;  /* 0x0000001013137836 */ /* 0x000fca0000000000 */
[----:B------:R-:W-:Y:S02]  /*0d00*/  ISETP.NE.AND P1, PT, R19, 0x20, PT ;  /* 0x000000201300780c */ /* 0x000fe40003f25270 */
[----:B------:R-:W-:Y:S02]  /*0d10*/  @P5 LOP3.LUT R3, R3, R18, RZ, 0x3c, !PT ;  /* 0x0000001203035212 */ /* 0x000fe400078e3cff */
[----:B------:R-:W-:Y:S02]  /*0d20*/  @P6 LOP3.LUT R4, R4, R21, RZ, 0x3c, !PT ;  /* 0x0000001504046212 */ /* 0x000fe400078e3cff */
[----:B---3--:R-:W-:-:S04]  /*0d30*/  @P6 LOP3.LUT R3, R3, R22, RZ, 0x3c, !PT ;  /* 0x0000001603036212 */ /* 0x008fc800078e3cff */
[----:B--2---:R-:W-:Y:S02]  /*0d40*/  @P0 LOP3.LUT R3, R3, R26, RZ, 0x3c, !PT ;  /* 0x0000001a03030212 */ /* 0x004fe400078e3cff */
[----:B----4-:R-:W-:Y:S02]  /*0d50*/  @P6 LOP3.LUT R2, R2, R23, RZ, 0x3c, !PT ;  /* 0x0000001702026212 */ /* 0x010fe400078e3cff */
[----:B------:R-:W-:Y:S02]  /*0d60*/  @P6 LOP3.LUT R5, R5, R20, RZ, 0x3c, !PT ;  /* 0x0000001405056212 */ /* 0x000fe400078e3cff */
[----:B------:R-:W-:Y:S02]  /*0d70*/  @P0 LOP3.LUT R2, R2, R27, RZ, 0x3c, !PT ;  /* 0x0000001b02020212 */ /* 0x000fe400078e3cff */
[----:B------:R-:W-:Y:S02]  /*0d80*/  @P0 LOP3.LUT R4, R4, R25, RZ, 0x3c, !PT ;  /* 0x0000001904040212 */ /* 0x000fe400078e3cff */
[----:B------:R-:W-:Y:S01]  /*0d90*/  @P0 LOP3.LUT R5, R5, R24, RZ, 0x3c, !PT ;  /* 0x0000001805050212 */ /* 0x000fe200078e3cff */
[----:B------:R-:W-:Y:S06]  /*0da0*/  @P1 BRA `(.L_x_166) ;  /* 0xfffffff400481947 */ /* 0x000fec000383ffff */
[----:B------:R-:W-:-:S05]  /*0db0*/  VIADD R17, R17, 0x1 ;  /* 0x0000000111117836 */ /* 0x000fca0000000000 */
[----:B------:R-:W-:-:S13]  /*0dc0*/  ISETP.NE.AND P0, PT, R17, 0x5, PT ;  /* 0x000000051100780c */ /* 0x000fda0003f05270 */
[----:B------:R-:W-:Y:S05]  /*0dd0*/  @P0 BRA `(.L_x_167) ;  /* 0xfffffff400300947 */ /* 0x000fea000383ffff */
[----:B------:R1:W-:Y:S01]  /*0de0*/  STG.E.64 desc[UR4][R6.64+0x8], R4 ;  /* 0x0000080406007986 */ /* 0x0003e2000c101b04 */
[----:B------:R-:W-:Y:S01]  /*0df0*/  VIADD R14, R14, 0x1 ;  /* 0x000000010e0e7836 */ /* 0x000fe20000000000 */
[----:B------:R-:W-:Y:S02]  /*0e00*/  LOP3.LUT R11, R13, 0x3, RZ, 0xc0, !PT ;  /* 0x000000030d0b7812 */ /* 0x000fe400078ec0ff */
[----:B------:R1:W-:Y:S02]  /*0e10*/  STG.E.64 desc[UR4][R6.64+0x10], R2 ;  /* 0x0000100206007986 */ /* 0x0003e4000c101b04 */
[----:B------:R-:W-:Y:S02]  /*0e20*/  ISETP.GE.U32.AND P0, PT, R14, R11, PT ;  /* 0x0000000b0e00720c */ /* 0x000fe40003f06070 */
[----:B------:R1:W-:Y:S11]  /*0e30*/  STG.E desc[UR4][R6.64+0x4], R15 ;  /* 0x0000040f06007986 */ /* 0x0003f6000c101904 */
[----:B------:R-:W-:Y:S05]  /*0e40*/  @!P0 BRA `(.L_x_168) ;  /* 0xfffffff400048947 */ /* 0x000fea000383ffff */
.L_x_165:
[----:B------:R-:W-:Y:S05]  /*0e50*/  BSYNC.RECONVERGENT B1 ;  /* 0x0000000000017941 */ /* 0x000fea0003800200 */
.L_x_164:
[C---:B------:R-:W-:Y:S01]  /*0e60*/  ISETP.GT.U32.AND P0, PT, R13.reuse, 0x3, PT ;  /* 0x000000030d00780c */ /* 0x040fe20003f04070 */
[----:B------:R-:W-:Y:S01]  /*0e70*/  VIADD R12, R12, 0x1 ;  /* 0x000000010c0c7836 */ /* 0x000fe20000000000 */
[--C-:B------:R-:W-:Y:S02]  /*0e80*/  SHF.R.U64 R13, R13, 0x2, R0.reuse ;  /* 0x000000020d0d7819 */ /* 0x100fe40000001200 */
[----:B------:R-:W-:Y:S02]  /*0e90*/  ISETP.GT.U32.AND.EX P0, PT, R0, RZ, PT, P0 ;  /* 0x000000ff0000720c */ /* 0x000fe40003f04100 */
[----:B------:R-:W-:-:S11]  /*0ea0*/  SHF.R.U32.HI R0, RZ, 0x2, R0 ;  /* 0x00000002ff007819 */ /* 0x000fd60000011600 */
[----:B------:R-:W-:Y:S05]  /*0eb0*/  @P0 BRA `(.L_x_169) ;  /* 0xfffffff000c80947 */ /* 0x000fea000383ffff */
.L_x_163:
[----:B------:R-:W-:Y:S05]  /*0ec0*/  BSYNC.RECONVERGENT B0 ;  /* 0x0000000000007941 */ /* 0x000fea0003800200 */
.L_x_162:
[----:B------:R-:W-:Y:S04]  /*0ed0*/  STG.E.64 desc[UR4][R6.64+0x18], RZ ;  /* 0x000018ff06007986 */ /* 0x000fe8000c101b04 */
[----:B------:R-:W-:Y:S04]  /*0ee0*/  STG.E desc[UR4][R6.64+0x20], RZ ;  /* 0x000020ff06007986 */ /* 0x000fe8000c101904 */
[----:B------:R-:W-:Y:S01]  /*0ef0*/  STG.E.64 desc[UR4][R6.64+0x28], RZ ;  /* 0x000028ff06007986 */ /* 0x000fe2000c101b04 */
[----:B------:R-:W-:Y:S05]  /*0f00*/  EXIT ;  /* 0x000000000000794d */ /* 0x000fea0003800000 */
.L_x_170:
        /* <DEDUP_REMOVED lines=15> */
.L_x_178:


//--------------------- .nv.global.init           --------------------------
	.section	.nv.global.init,"aw",@progbits
	.align	4
.nv.global.init:
	.type		mrg32k3aM1SubSeq,@object
	.size		mrg32k3aM1SubSeq,(mrg32k3aM2SubSeq - mrg32k3aM1SubSeq)
mrg32k3aM1SubSeq:
        /*0000*/ 	.byte	0x0b, 0xcc, 0xee, 0x04, 0x73, 0x29, 0x8b, 0x6f, 0xf6, 0x53, 0x03, 0xf6, 0x23, 0xf6, 0xea, 0xda
        /* <DEDUP_REMOVED lines=125> */
	.type		mrg32k3aM2SubSeq,@object
	.size		mrg32k3aM2SubSeq,(mrg32k3aM1 - mrg32k3aM2SubSeq)
mrg32k3aM2SubSeq:
        /* <DEDUP_REMOVED lines=126> */
	.type		mrg32k3aM1,@object
	.size		mrg32k3aM1,(mrg32k3aM1Seq - mrg32k3aM1)
mrg32k3aM1:
        /* <DEDUP_REMOVED lines=144> */
	.type		mrg32k3aM1Seq,@object
	.size		mrg32k3aM1Seq,(mrg32k3aM2 - mrg32k3aM1Seq)
mrg32k3aM1Seq:
        /* <DEDUP_REMOVED lines=144> */
	.type		mrg32k3aM2,@object
	.size		mrg32k3aM2,(mrg32k3aM2Seq - mrg32k3aM2)
mrg32k3aM2:
        /* <DEDUP_REMOVED lines=144> */
	.type		mrg32k3aM2Seq,@object
	.size		mrg32k3aM2Seq,(precalc_xorwow_matrix - mrg32k3aM2Seq)
mrg32k3aM2Seq:
        /* <DEDUP_REMOVED lines=144> */
	.type		precalc_xorwow_matrix,@object
	.size		precalc_xorwow_matrix,(precalc_xorwow_offset_matrix - precalc_xorwow_matrix)
precalc_xorwow_matrix:
        /* <DEDUP_REMOVED lines=6400> */
	.type		precalc_xorwow_offset_matrix,@object
	.size		precalc_xorwow_offset_matrix,(.L_1 - precalc_xorwow_offset_matrix)
precalc_xorwow_offset_matrix:
        /* <DEDUP_REMOVED lines=6400> */
.L_1:


//--------------------- .nv.shared.reserved.0     --------------------------
	.section	.nv.shared.reserved.0,"aw",@nobits
	.weak		__nv_reservedSMEM_offset_0_alias
	.size		__nv_reservedSMEM_offset_0_alias, 0, 64
	.other		__nv_reservedSMEM_offset_0_alias,@"STO_CUDA_RESERVED_SHARED STV_DEFAULT"
__nv_reservedSMEM_offset_0_alias:
	.zero		0
	.zero		64


//--------------------- .nv.constant0._Z17find_best_matchesPfiifPiS0_S0_S0_ --------------------------
	.section	.nv.constant0._Z17find_best_matchesPfiifPiS0_S0_S0_,"a",@progbits
	.sectionflags	@""
	.align	4
.nv.constant0._Z17find_best_matchesPfiifPiS0_S0_S0_:
	.zero		952


//--------------------- .nv.constant0._Z28compute_descriptor_distancesPfS_iiiS_ --------------------------
	.section	.nv.constant0._Z28compute_descriptor_distancesPfS_iiiS_,"a",@progbits
	.sectionflags	@""
	.align	4
.nv.constant0._Z28compute_descriptor_distancesPfS_iiiS_:
	.zero		936


//--------------------- .nv.constant0._Z24ransac_homography_kernelPfS_iS_PiS_P17curandStateXORWOW --------------------------
	.section	.nv.constant0._Z24ransac_homography_kernelPfS_iS_PiS_P17curandStateXORWOW,"a",@progbits
	.sectionflags	@""
	.align	4
.nv.constant0._Z24ransac_homography_kernelPfS_iS_PiS_P17curandStateXORWOW:
	.zero		952


//--------------------- .nv.constant0._Z18init_curand_kernelP17curandStateXORWOWmi --------------------------
	.section	.nv.constant0._Z18init_curand_kernelP17curandStateXORWOWmi,"a",@progbits
	.sectionflags	@""
	.align	4
.nv.constant0._Z18init_curand_kernelP17curandStateXORWOWmi:
	.zero		916


//--------------------- SYMBOLS --------------------------

	.type		.nv.reservedSmem.offset0,@object
	.size		.nv.reservedSmem.offset0,0x4
